	.target	sm_90a

	.elftype	@"ET_EXEC"


//--------------------- .note.nv.tkinfo           --------------------------
	.section	.note.nv.tkinfo,"",@"SHT_NOTE"
	.sectionflags	@"SHF_NOTE_NV_TKINFO"
	.tkinfo
        /*0018*/ 	.word	0x00000002
        /*0030*/ 	.string	""
        /*0030*/ 	.string	"ptxas"
        /*0030*/ 	.string	"Cuda compilation tools, release 13.0, V13.0.88"
        /*0030*/ 	.string	"Build cuda_13.0.r13.0/compiler.36424714_0"
        /*0030*/ 	.string	"-arch sm_90a -m 64 "



//--------------------- .note.nv.cuinfo           --------------------------
	.section	.note.nv.cuinfo,"",@"SHT_NOTE"
	.sectionflags	@"SHF_NOTE_NV_CUINFO"
        /*0018*/ 	.short	0x0002
        /*001a*/ 	.short	0x005a
        /*001c*/ 	.short	0x0082
	.zero		2


//--------------------- .nv.info                  --------------------------
	.section	.nv.info,"",@"SHT_CUDA_INFO"
	.align	4


	//----- nvinfo : EIATTR_REGCOUNT
	.align		4
        /*0000*/ 	.byte	0x04, 0x2f
        /*0002*/ 	.short	(.L_15 - .L_14)
	.align		4
.L_14:
        /*0004*/ 	.word	index@(_ZN7cutlass13device_kernelINS_4gemm6kernel13GemmUniversalIN4cute5tupleIJiiiiEEENS1_10collective13CollectiveMmaINS1_34MainloopSm90TmaGmmaWarpSpecializedILi3ENS5_IJNS4_1CILi2EEESB_NSA_ILi1EEEEEENS1_35KernelTmaWarpSpecializedCooperativeEEENS5_IJNSA_ILi256EEENSA_ILi128EEENSA_ILi32EEEEEENS_6half_tENS5_IJlSC_lEEESK_SL_NS4_8TiledMMAINS4_8MMA_AtomIJNS4_4SM904GMMA26MMA_64x128x16_F32F16F16_SSILNSP_5MajorE0ELSR_0ELNSP_7ScaleInE1ELSS_1EEEEEENS4_6LayoutINS5_IJSB_SC_SC_EEENS5_IJSC_NSA_ILi0EEESX_EEEEENS5_IJNS4_10UnderscoreES10_S10_EEEEENS4_23SM90_TMA_LOAD_MULTICASTENS4_14ComposedLayoutINS4_7SwizzleILi2ELi4ELi3EEENS4_18smem_ptr_flag_bitsILi16EEENSV_INS5_IJNSA_ILi8EEESI_EEENS5_IJSI_SC_EEEEEEEvNS4_8identityES13_S1D_vS1E_EENS_8epilogue10collective6detail29Sm90TmaWarpSpecializedAdapterINS1H_15DefaultEpilogueISK_SL_SL_NS1G_6thread17LinearCombinationISK_Li1EffLNS1L_9ScaleType4KindE0ELNS_15FloatRoundStyleE2ESK_EENS1_15EpilogueDefaultEEEEEvvEEEEvNT_6ParamsE)
        /*0008*/ 	.word	0x000000a8


	//----- nvinfo : EIATTR_FRAME_SIZE
	.align		4
.L_15:
        /*000c*/ 	.byte	0x04, 0x11
        /*000e*/ 	.short	(.L_17 - .L_16)
	.align		4
.L_16:
        /*0010*/ 	.word	index@(_ZN7cutlass13device_kernelINS_4gemm6kernel13GemmUniversalIN4cute5tupleIJiiiiEEENS1_10collective13CollectiveMmaINS1_34MainloopSm90TmaGmmaWarpSpecializedILi3ENS5_IJNS4_1CILi2EEESB_NSA_ILi1EEEEEENS1_35KernelTmaWarpSpecializedCooperativeEEENS5_IJNSA_ILi256EEENSA_ILi128EEENSA_ILi32EEEEEENS_6half_tENS5_IJlSC_lEEESK_SL_NS4_8TiledMMAINS4_8MMA_AtomIJNS4_4SM904GMMA26MMA_64x128x16_F32F16F16_SSILNSP_5MajorE0ELSR_0ELNSP_7ScaleInE1ELSS_1EEEEEENS4_6LayoutINS5_IJSB_SC_SC_EEENS5_IJSC_NSA_ILi0EEESX_EEEEENS5_IJNS4_10UnderscoreES10_S10_EEEEENS4_23SM90_TMA_LOAD_MULTICASTENS4_14ComposedLayoutINS4_7SwizzleILi2ELi4ELi3EEENS4_18smem_ptr_flag_bitsILi16EEENSV_INS5_IJNSA_ILi8EEESI_EEENS5_IJSI_SC_EEEEEEEvNS4_8identityES13_S1D_vS1E_EENS_8epilogue10collective6detail29Sm90TmaWarpSpecializedAdapterINS1H_15DefaultEpilogueISK_SL_SL_NS1G_6thread17LinearCombinationISK_Li1EffLNS1L_9ScaleType4KindE0ELNS_15FloatRoundStyleE2ESK_EENS1_15EpilogueDefaultEEEEEvvEEEEvNT_6ParamsE)
        /*0014*/ 	.word	0x00000000


	//----- nvinfo : EIATTR_MIN_STACK_SIZE
	.align		4
.L_17:
        /*0018*/ 	.byte	0x04, 0x12
        /*001a*/ 	.short	(.L_19 - .L_18)
	.align		4
.L_18:
        /*001c*/ 	.word	index@(_ZN7cutlass13device_kernelINS_4gemm6kernel13GemmUniversalIN4cute5tupleIJiiiiEEENS1_10collective13CollectiveMmaINS1_34MainloopSm90TmaGmmaWarpSpecializedILi3ENS5_IJNS4_1CILi2EEESB_NSA_ILi1EEEEEENS1_35KernelTmaWarpSpecializedCooperativeEEENS5_IJNSA_ILi256EEENSA_ILi128EEENSA_ILi32EEEEEENS_6half_tENS5_IJlSC_lEEESK_SL_NS4_8TiledMMAINS4_8MMA_AtomIJNS4_4SM904GMMA26MMA_64x128x16_F32F16F16_SSILNSP_5MajorE0ELSR_0ELNSP_7ScaleInE1ELSS_1EEEEEENS4_6LayoutINS5_IJSB_SC_SC_EEENS5_IJSC_NSA_ILi0EEESX_EEEEENS5_IJNS4_10UnderscoreES10_S10_EEEEENS4_23SM90_TMA_LOAD_MULTICASTENS4_14ComposedLayoutINS4_7SwizzleILi2ELi4ELi3EEENS4_18smem_ptr_flag_bitsILi16EEENSV_INS5_IJNSA_ILi8EEESI_EEENS5_IJSI_SC_EEEEEEEvNS4_8identityES13_S1D_vS1E_EENS_8epilogue10collective6detail29Sm90TmaWarpSpecializedAdapterINS1H_15DefaultEpilogueISK_SL_SL_NS1G_6thread17LinearCombinationISK_Li1EffLNS1L_9ScaleType4KindE0ELNS_15FloatRoundStyleE2ESK_EENS1_15EpilogueDefaultEEEEEvvEEEEvNT_6ParamsE)
        /*0020*/ 	.word	0x00000000
.L_19:


//--------------------- .nv.compat                --------------------------
	.section	.nv.compat,"",@"SHT_CUDA_COMPAT_INFO"
	.align	4
        /*0000*/ 	.byte	0x02, 0x09, 0x01, 0x00, 0x02, 0x02, 0x04, 0x00, 0x02, 0x05, 0x05, 0x00, 0x03, 0x07, 0x01, 0x01
        /*0010*/ 	.byte	0x02, 0x03, 0x01, 0x00, 0x02, 0x06, 0x01, 0x00, 0x04, 0x0b, 0x08, 0x00, 0x00, 0x00, 0x00, 0x00
        /*0020*/ 	.byte	0x00, 0x00, 0x00, 0x00


//--------------------- .nv.info._ZN7cutlass13device_kernelINS_4gemm6kernel13GemmUniversalIN4cute5tupleIJiiiiEEENS1_10collective13CollectiveMmaINS1_34MainloopSm90TmaGmmaWarpSpecializedILi3ENS5_IJNS4_1CILi2EEESB_NSA_ILi1EEEEEENS1_35KernelTmaWarpSpecializedCooperativeEEENS5_IJNSA_ILi256EEENSA_ILi128EEENSA_ILi32EEEEEENS_6half_tENS5_IJlSC_lEEESK_SL_NS4_8TiledMMAINS4_8MMA_AtomIJNS4_4SM904GMMA26MMA_64x128x16_F32F16F16_SSILNSP_5MajorE0ELSR_0ELNSP_7ScaleInE1ELSS_1EEEEEENS4_6LayoutINS5_IJSB_SC_SC_EEENS5_IJSC_NSA_ILi0EEESX_EEEEENS5_IJNS4_10UnderscoreES10_S10_EEEEENS4_23SM90_TMA_LOAD_MULTICASTENS4_14ComposedLayoutINS4_7SwizzleILi2ELi4ELi3EEENS4_18smem_ptr_flag_bitsILi16EEENSV_INS5_IJNSA_ILi8EEESI_EEENS5_IJSI_SC_EEEEEEEvNS4_8identityES13_S1D_vS1E_EENS_8epilogue10collective6detail29Sm90TmaWarpSpecializedAdapterINS1H_15DefaultEpilogueISK_SL_SL_NS1G_6thread17LinearCombinationISK_Li1EffLNS1L_9ScaleType4KindE0ELNS_15FloatRoundStyleE2ESK_EENS1_15EpilogueDefaultEEEEEvvEEEEvNT_6ParamsE --------------------------
	.section	.nv.info._ZN7cutlass13device_kernelINS_4gemm6kernel13GemmUniversalIN4cute5tupleIJiiiiEEENS1_10collective13CollectiveMmaINS1_34MainloopSm90TmaGmmaWarpSpecializedILi3ENS5_IJNS4_1CILi2EEESB_NSA_ILi1EEEEEENS1_35KernelTmaWarpSpecializedCooperativeEEENS5_IJNSA_ILi256EEENSA_ILi128EEENSA_ILi32EEEEEENS_6half_tENS5_IJlSC_lEEESK_SL_NS4_8TiledMMAINS4_8MMA_AtomIJNS4_4SM904GMMA26MMA_64x128x16_F32F16F16_SSILNSP_5MajorE0ELSR_0ELNSP_7ScaleInE1ELSS_1EEEEEENS4_6LayoutINS5_IJSB_SC_SC_EEENS5_IJSC_NSA_ILi0EEESX_EEEEENS5_IJNS4_10UnderscoreES10_S10_EEEEENS4_23SM90_TMA_LOAD_MULTICASTENS4_14ComposedLayoutINS4_7SwizzleILi2ELi4ELi3EEENS4_18smem_ptr_flag_bitsILi16EEENSV_INS5_IJNSA_ILi8EEESI_EEENS5_IJSI_SC_EEEEEEEvNS4_8identityES13_S1D_vS1E_EENS_8epilogue10collective6detail29Sm90TmaWarpSpecializedAdapterINS1H_15DefaultEpilogueISK_SL_SL_NS1G_6thread17LinearCombinationISK_Li1EffLNS1L_9ScaleType4KindE0ELNS_15FloatRoundStyleE2ESK_EENS1_15EpilogueDefaultEEEEEvvEEEEvNT_6ParamsE,"",@"SHT_CUDA_INFO"
	.sectionflags	@""
	.align	4


	//----- nvinfo : EIATTR_CUDA_API_VERSION
	.align		4
        /*0000*/ 	.byte	0x04, 0x37
        /*0002*/ 	.short	(.L_21 - .L_20)
.L_20:
        /*0004*/ 	.word	0x00000082


	//----- nvinfo : EIATTR_KPARAM_INFO
	.align		4
.L_21:
        /*0008*/ 	.byte	0x04, 0x17
        /*000a*/ 	.short	(.L_23 - .L_22)
.L_22:
        /*000c*/ 	.word	0x00000000
        /*0010*/ 	.short	0x0000
        /*0012*/ 	.short	0x0070
        /*0014*/ 	.byte	0x00, 0xf0, 0x01, 0x10


	//----- nvinfo : EIATTR_SPARSE_MMA_MASK
	.align		4
.L_23:
        /*0018*/ 	.byte	0x03, 0x50
        /*001a*/ 	.short	0x0000


	//----- nvinfo : EIATTR_MAXREG_COUNT
	.align		4
        /*001c*/ 	.byte	0x03, 0x1b
        /*001e*/ 	.short	0x00a8


	//----- nvinfo : EIATTR_NUM_BARRIERS
	.align		4
        /*0020*/ 	.byte	0x02, 0x4c
        /*0022*/ 	.byte	0x01
	.zero		1


	//----- nvinfo : EIATTR_EXTERNS
	.align		4
        /*0024*/ 	.byte	0x04, 0x0f
        /*0026*/ 	.short	(.L_25 - .L_24)


	//   ....[0]....
	.align		4
.L_24:
        /*0028*/ 	.word	index@(__assertfail)


	//----- nvinfo : EIATTR_MERCURY_ISA_VERSION
	.align		4
.L_25:
        /*002c*/ 	.byte	0x03, 0x5f
        /*002e*/ 	.short	0x0101


	//----- nvinfo : EIATTR_INT_WARP_WIDE_INSTR_OFFSETS
	.align		4
        /*0030*/ 	.byte	0x04, 0x31
        /*0032*/ 	.short	(.L_27 - .L_26)


	//   ....[0]....
.L_26:
        /*0034*/ 	.word	0x00000460


	//   ....[1]....
        /*0038*/ 	.word	0x00000490


	//   ....[2]....
        /*003c*/ 	.word	0x00000650


	//----- nvinfo : EIATTR_COOP_GROUP_MASK_REGIDS
	.align		4
.L_27:
        /*0040*/ 	.byte	0x04, 0x29
        /*0042*/ 	.short	(.L_29 - .L_28)


	//   ....[0]....
.L_28:
        /*0044*/ 	.word	0xffffffff


	//   ....[1]....
        /*0048*/ 	.word	0xffffffff


	//   ....[2]....
        /*004c*/ 	.word	0xffffffff


	//   ....[3]....
        /*0050*/ 	.word	0xffffffff


	//   ....[4]....
        /*0054*/ 	.word	0xffffffff


	//   ....[5]....
        /*0058*/ 	.word	0xffffffff


	//----- nvinfo : EIATTR_COOP_GROUP_INSTR_OFFSETS
	.align		4
.L_29:
        /*005c*/ 	.byte	0x04, 0x28
        /*005e*/ 	.short	(.L_31 - .L_30)


	//   ....[0]....
.L_30:
        /*0060*/ 	.word	0x00000060


	//   ....[1]....
        /*0064*/ 	.word	0x00000070


	//   ....[2]....
        /*0068*/ 	.word	0x00000130


	//   ....[3]....
        /*006c*/ 	.word	0x000002b0


	//   ....[4]....
        /*0070*/ 	.word	0x000007d0


	//   ....[5]....
        /*0074*/ 	.word	0x00001220


	//----- nvinfo : EIATTR_REG_RECONFIG
	.align		4
.L_31:
        /*0078*/ 	.byte	0x01, 0x54
	.zero		2


	//----- nvinfo : EIATTR_SYSCALL_OFFSETS
	.align		4
        /*007c*/ 	.byte	0x04, 0x46
        /*007e*/ 	.short	(.L_33 - .L_32)


	//   ....[0]....
.L_32:
        /*0080*/ 	.word	0x000013e0


	//----- nvinfo : EIATTR_MBARRIER_INSTR_OFFSETS
	.align		4
.L_33:
        /*0084*/ 	.byte	0x04, 0x39
        /*0086*/ 	.short	(.L_35 - .L_34)


	//   ....[0]....
.L_34:
        /*0088*/ 	.word	0x00000230
        /*008c*/ 	.word	0x000000ff
        /*0090*/ 	.word	0x00000000
        /*0094*/ 	.short	0x0100
        /*0096*/ 	.byte	0x08
	.zero		1


	//   ....[1]....
        /*0098*/ 	.word	0x00000240
        /*009c*/ 	.word	0x000000ff
        /*00a0*/ 	.word	0x00000018
        /*00a4*/ 	.short	0x0100
        /*00a6*/ 	.byte	0x08
	.zero		1


	//   ....[2]....
        /*00a8*/ 	.word	0x00000250
        /*00ac*/ 	.word	0x000000ff
        /*00b0*/ 	.word	0x00000008
        /*00b4*/ 	.short	0x0100
        /*00b6*/ 	.byte	0x08
	.zero		1


	//   ....[3]....
        /*00b8*/ 	.word	0x00000260
        /*00bc*/ 	.word	0x000000ff
        /*00c0*/ 	.word	0x00000020
        /*00c4*/ 	.short	0x0100
        /*00c6*/ 	.byte	0x08
	.zero		1


	//   ....[4]....
        /*00c8*/ 	.word	0x00000270
        /*00cc*/ 	.word	0x000000ff
        /*00d0*/ 	.word	0x00000010
        /*00d4*/ 	.short	0x0100
        /*00d6*/ 	.byte	0x08
	.zero		1


	//   ....[5]....
        /*00d8*/ 	.word	0x00000280
        /*00dc*/ 	.word	0x000000ff
        /*00e0*/ 	.word	0x00000028
        /*00e4*/ 	.short	0x0100
        /*00e6*/ 	.byte	0x08
	.zero		1


	//   ....[6]....
        /*00e8*/ 	.word	0x000006d0
        /*00ec*/ 	.word	0x000000ff
        /*00f0*/ 	.word	0x00000040
        /*00f4*/ 	.short	0x0100
        /*00f6*/ 	.byte	0x06
	.zero		1


	//   ....[7]....
        /*00f8*/ 	.word	0x00000760
        /*00fc*/ 	.word	0x000000ff
        /*0100*/ 	.word	0x00000048
        /*0104*/ 	.short	0x0100
        /*0106*/ 	.byte	0x06
	.zero		1


	//   ....[8]....
        /*0108*/ 	.word	0x000014a0
        /*010c*/ 	.word	0x00000003
        /*0110*/ 	.word	0x00000000
        /*0114*/ 	.short	0x010a
        /*0116*/ 	.byte	0x3f
	.zero		1


	//   ....[9]....
        /*0118*/ 	.word	0x000014e0
        /*011c*/ 	.word	0x00000003
        /*0120*/ 	.word	0x00000000
        /*0124*/ 	.short	0x010a
        /*0126*/ 	.byte	0x3f
	.zero		1


	//   ....[10]....
        /*0128*/ 	.word	0x00001870
        /*012c*/ 	.word	0x00000005
        /*0130*/ 	.word	0x00000000
        /*0134*/ 	.short	0x010a
        /*0136*/ 	.byte	0x3f
	.zero		1


	//   ....[11]....
        /*0138*/ 	.word	0x000018b0
        /*013c*/ 	.word	0x00000005
        /*0140*/ 	.word	0x00000000
        /*0144*/ 	.short	0x010a
        /*0146*/ 	.byte	0x3f
	.zero		1


	//   ....[12]....
        /*0148*/ 	.word	0x00001ad0
        /*014c*/ 	.word	0x00000005
        /*0150*/ 	.word	0x00000000
        /*0154*/ 	.short	0x0101
        /*0156*/ 	.byte	0x3f
	.zero		1


	//   ....[13]....
        /*0158*/ 	.word	0x00001cf0
        /*015c*/ 	.word	0x00000003
        /*0160*/ 	.word	0x00000000
        /*0164*/ 	.short	0x0101
        /*0166*/ 	.byte	0x3f
	.zero		1


	//   ....[14]....
        /*0168*/ 	.word	0x0000b5e0
        /*016c*/ 	.word	0x0000000e
        /*0170*/ 	.word	0x00000018
        /*0174*/ 	.short	0x010a
        /*0176*/ 	.byte	0x3f
	.zero		1


	//   ....[15]....
        /*0178*/ 	.word	0x0000b990
        /*017c*/ 	.word	0x00000006
        /*0180*/ 	.word	0x00000048
        /*0184*/ 	.short	0x0101
        /*0186*/ 	.byte	0x3f
	.zero		1


	//   ....[16]....
        /*0188*/ 	.word	0x0000c0c0
        /*018c*/ 	.word	0x00000007
        /*0190*/ 	.word	0x00000000
        /*0194*/ 	.short	0x010a
        /*0196*/ 	.byte	0x3f
	.zero		1


	//   ....[17]....
        /*0198*/ 	.word	0x0000c140
        /*019c*/ 	.word	0x00000009
        /*01a0*/ 	.word	0x00000000
        /*01a4*/ 	.short	0x010a
        /*01a6*/ 	.byte	0x3f
	.zero		1


	//   ....[18]....
        /*01a8*/ 	.word	0x0000c1d0
        /*01ac*/ 	.word	0x00000003
        /*01b0*/ 	.word	0x00000000
        /*01b4*/ 	.short	0x010a
        /*01b6*/ 	.byte	0x3f
	.zero		1


	//   ....[19]....
        /*01b8*/ 	.word	0x0000c230
        /*01bc*/ 	.word	0x00000003
        /*01c0*/ 	.word	0x00000000
        /*01c4*/ 	.short	0x010a
        /*01c6*/ 	.byte	0x3f
	.zero		1


	//   ....[20]....
        /*01c8*/ 	.word	0x0000c280
        /*01cc*/ 	.word	0x00000005
        /*01d0*/ 	.word	0x00000000
        /*01d4*/ 	.short	0x010a
        /*01d6*/ 	.byte	0x3f
	.zero		1


	//   ....[21]....
        /*01d8*/ 	.word	0x0000c350
        /*01dc*/ 	.word	0x0000000e
        /*01e0*/ 	.word	0x00000018
        /*01e4*/ 	.short	0x010a
        /*01e6*/ 	.byte	0x3f
	.zero		1


	//   ....[22]....
        /*01e8*/ 	.word	0x0000c420
        /*01ec*/ 	.word	0x00000007
        /*01f0*/ 	.word	0x00000000
        /*01f4*/ 	.short	0x010a
        /*01f6*/ 	.byte	0x3f
	.zero		1


	//   ....[23]....
        /*01f8*/ 	.word	0x0000c470
        /*01fc*/ 	.word	0x00000009
        /*0200*/ 	.word	0x00000000
        /*0204*/ 	.short	0x010a
        /*0206*/ 	.byte	0x3f
	.zero		1


	//----- nvinfo : EIATTR_NUM_MBARRIERS
	.align		4
.L_35:
        /*0208*/ 	.byte	0x03, 0x38
        /*020a*/ 	.short	0x0008


	//----- nvinfo : EIATTR_EXIT_INSTR_OFFSETS
	.align		4
        /*020c*/ 	.byte	0x04, 0x1c
        /*020e*/ 	.short	(.L_37 - .L_36)


	//   ....[0]....
.L_36:
        /*0210*/ 	.word	0x00000930


	//   ....[1]....
        /*0214*/ 	.word	0x00001150


	//   ....[2]....
        /*0218*/ 	.word	0x0000ac20


	//   ....[3]....
        /*021c*/ 	.word	0x0000b180


	//   ....[4]....
        /*0220*/ 	.word	0x0000c220


	//----- nvinfo : EIATTR_MAX_THREADS
	.align		4
.L_37:
        /*0224*/ 	.byte	0x04, 0x05
        /*0226*/ 	.short	(.L_39 - .L_38)
.L_38:
        /*0228*/ 	.word	0x00000180
        /*022c*/ 	.word	0x00000001
        /*0230*/ 	.word	0x00000001


	//----- nvinfo : EIATTR_CRS_STACK_SIZE
	.align		4
.L_39:
        /*0234*/ 	.byte	0x04, 0x1e
        /*0236*/ 	.short	(.L_41 - .L_40)
.L_40:
        /*0238*/ 	.word	0x00000000


	//----- nvinfo : EIATTR_CBANK_PARAM_SIZE
	.align		4
.L_41:
        /*023c*/ 	.byte	0x03, 0x19
        /*023e*/ 	.short	0x0470


	//----- nvinfo : EIATTR_PARAM_CBANK
	.align		4
        /*0240*/ 	.byte	0x04, 0x0a
        /*0242*/ 	.short	(.L_43 - .L_42)
	.align		4
.L_42:
        /*0244*/ 	.word	index@(.nv.constant0._ZN7cutlass13device_kernelINS_4gemm6kernel13GemmUniversalIN4cute5tupleIJiiiiEEENS1_10collective13CollectiveMmaINS1_34MainloopSm90TmaGmmaWarpSpecializedILi3ENS5_IJNS4_1CILi2EEESB_NSA_ILi1EEEEEENS1_35KernelTmaWarpSpecializedCooperativeEEENS5_IJNSA_ILi256EEENSA_ILi128EEENSA_ILi32EEEEEENS_6half_tENS5_IJlSC_lEEESK_SL_NS4_8TiledMMAINS4_8MMA_AtomIJNS4_4SM904GMMA26MMA_64x128x16_F32F16F16_SSILNSP_5MajorE0ELSR_0ELNSP_7ScaleInE1ELSS_1EEEEEENS4_6LayoutINS5_IJSB_SC_SC_EEENS5_IJSC_NSA_ILi0EEESX_EEEEENS5_IJNS4_10UnderscoreES10_S10_EEEEENS4_23SM90_TMA_LOAD_MULTICASTENS4_14ComposedLayoutINS4_7SwizzleILi2ELi4ELi3EEENS4_18smem_ptr_flag_bitsILi16EEENSV_INS5_IJNSA_ILi8EEESI_EEENS5_IJSI_SC_EEEEEEEvNS4_8identityES13_S1D_vS1E_EENS_8epilogue10collective6detail29Sm90TmaWarpSpecializedAdapterINS1H_15DefaultEpilogueISK_SL_SL_NS1G_6thread17LinearCombinationISK_Li1EffLNS1L_9ScaleType4KindE0ELNS_15FloatRoundStyleE2ESK_EENS1_15EpilogueDefaultEEEEEvvEEEEvNT_6ParamsE)
        /*0248*/ 	.short	0x0210
        /*024a*/ 	.short	0x0470


	//----- nvinfo : EIATTR_SW_WAR
	.align		4
.L_43:
        /*024c*/ 	.byte	0x04, 0x36
        /*024e*/ 	.short	(.L_45 - .L_44)
.L_44:
        /*0250*/ 	.word	0x00000008
.L_45:


//--------------------- .nv.callgraph             --------------------------
	.section	.nv.callgraph,"",@"SHT_CUDA_CALLGRAPH"
	.align	4
	.sectionentsize	8
	.align		4
        /*0000*/ 	.word	0x00000000
	.align		4
        /*0004*/ 	.word	0xffffffff
	.align		4
        /*0008*/ 	.word	index@(_ZN7cutlass13device_kernelINS_4gemm6kernel13GemmUniversalIN4cute5tupleIJiiiiEEENS1_10collective13CollectiveMmaINS1_34MainloopSm90TmaGmmaWarpSpecializedILi3ENS5_IJNS4_1CILi2EEESB_NSA_ILi1EEEEEENS1_35KernelTmaWarpSpecializedCooperativeEEENS5_IJNSA_ILi256EEENSA_ILi128EEENSA_ILi32EEEEEENS_6half_tENS5_IJlSC_lEEESK_SL_NS4_8TiledMMAINS4_8MMA_AtomIJNS4_4SM904GMMA26MMA_64x128x16_F32F16F16_SSILNSP_5MajorE0ELSR_0ELNSP_7ScaleInE1ELSS_1EEEEEENS4_6LayoutINS5_IJSB_SC_SC_EEENS5_IJSC_NSA_ILi0EEESX_EEEEENS5_IJNS4_10UnderscoreES10_S10_EEEEENS4_23SM90_TMA_LOAD_MULTICASTENS4_14ComposedLayoutINS4_7SwizzleILi2ELi4ELi3EEENS4_18smem_ptr_flag_bitsILi16EEENSV_INS5_IJNSA_ILi8EEESI_EEENS5_IJSI_SC_EEEEEEEvNS4_8identityES13_S1D_vS1E_EENS_8epilogue10collective6detail29Sm90TmaWarpSpecializedAdapterINS1H_15DefaultEpilogueISK_SL_SL_NS1G_6thread17LinearCombinationISK_Li1EffLNS1L_9ScaleType4KindE0ELNS_15FloatRoundStyleE2ESK_EENS1_15EpilogueDefaultEEEEEvvEEEEvNT_6ParamsE)
	.align		4
        /*000c*/ 	.word	index@(__assertfail)
	.align		4
        /*0010*/ 	.word	0x00000000
	.align		4
        /*0014*/ 	.word	0xfffffffe
	.align		4
        /*0018*/ 	.word	0x00000000
	.align		4
        /*001c*/ 	.word	0xfffffffd
	.align		4
        /*0020*/ 	.word	0x00000000
	.align		4
        /*0024*/ 	.word	0xfffffffc


//--------------------- .nv.constant4             --------------------------
	.section	.nv.constant4,"a",@progbits
	.align	8
	.align		8
.nv.constant4:
        /*0000*/ 	.dword	__assertfail
	.align		8
        /*0008*/ 	.dword	__unnamed_1
	.align		8
        /*0010*/ 	.dword	_ZN39_INTERNAL_a162f4f1_4_k_cu_3d3129bc_34954cuda3std3__45__cpo5beginE
	.align		8
        /*0018*/ 	.dword	_ZN39_INTERNAL_a162f4f1_4_k_cu_3d3129bc_34954cuda3std3__45__cpo3endE
	.align		8
        /*0020*/ 	.dword	_ZN39_INTERNAL_a162f4f1_4_k_cu_3d3129bc_34954cuda3std3__45__cpo6cbeginE
	.align		8
        /*0028*/ 	.dword	_ZN39_INTERNAL_a162f4f1_4_k_cu_3d3129bc_34954cuda3std3__45__cpo4cendE
	.align		8
        /*0030*/ 	.dword	_ZN39_INTERNAL_a162f4f1_4_k_cu_3d3129bc_34954cuda3std3__441_GLOBAL__N__a162f4f1_4_k_cu_3d3129bc_34956ignoreE
	.align		8
        /*0038*/ 	.dword	_ZN39_INTERNAL_a162f4f1_4_k_cu_3d3129bc_34954cuda3std3__419piecewise_constructE
	.align		8
        /*0040*/ 	.dword	_ZN39_INTERNAL_a162f4f1_4_k_cu_3d3129bc_34954cuda3std3__48in_placeE
	.align		8
        /*0048*/ 	.dword	_ZN39_INTERNAL_a162f4f1_4_k_cu_3d3129bc_34954cuda3std6ranges3__45__cpo4swapE
	.align		8
        /*0050*/ 	.dword	_ZN39_INTERNAL_a162f4f1_4_k_cu_3d3129bc_34954cuda3std6ranges3__45__cpo9iter_moveE
	.align		8
        /*0058*/ 	.dword	_ZN39_INTERNAL_a162f4f1_4_k_cu_3d3129bc_34954cute7productE
	.align		8
        /*0060*/ 	.dword	_ZN39_INTERNAL_a162f4f1_4_k_cu_3d3129bc_34954cute1_E
	.align		8
        /*0068*/ 	.dword	$str$22
	.align		8
        /*0070*/ 	.dword	$str$23


//--------------------- .text._ZN7cutlass13device_kernelINS_4gemm6kernel13GemmUniversalIN4cute5tupleIJiiiiEEENS1_10collective13CollectiveMmaINS1_34MainloopSm90TmaGmmaWarpSpecializedILi3ENS5_IJNS4_1CILi2EEESB_NSA_ILi1EEEEEENS1_35KernelTmaWarpSpecializedCooperativeEEENS5_IJNSA_ILi256EEENSA_ILi128EEENSA_ILi32EEEEEENS_6half_tENS5_IJlSC_lEEESK_SL_NS4_8TiledMMAINS4_8MMA_AtomIJNS4_4SM904GMMA26MMA_64x128x16_F32F16F16_SSILNSP_5MajorE0ELSR_0ELNSP_7ScaleInE1ELSS_1EEEEEENS4_6LayoutINS5_IJSB_SC_SC_EEENS5_IJSC_NSA_ILi0EEESX_EEEEENS5_IJNS4_10UnderscoreES10_S10_EEEEENS4_23SM90_TMA_LOAD_MULTICASTENS4_14ComposedLayoutINS4_7SwizzleILi2ELi4ELi3EEENS4_18smem_ptr_flag_bitsILi16EEENSV_INS5_IJNSA_ILi8EEESI_EEENS5_IJSI_SC_EEEEEEEvNS4_8identityES13_S1D_vS1E_EENS_8epilogue10collective6detail29Sm90TmaWarpSpecializedAdapterINS1H_15DefaultEpilogueISK_SL_SL_NS1G_6thread17LinearCombinationISK_Li1EffLNS1L_9ScaleType4KindE0ELNS_15FloatRoundStyleE2ESK_EENS1_15EpilogueDefaultEEEEEvvEEEEvNT_6ParamsE --------------------------
	.section	.text._ZN7cutlass13device_kernelINS_4gemm6kernel13GemmUniversalIN4cute5tupleIJiiiiEEENS1_10collective13CollectiveMmaINS1_34MainloopSm90TmaGmmaWarpSpecializedILi3ENS5_IJNS4_1CILi2EEESB_NSA_ILi1EEEEEENS1_35KernelTmaWarpSpecializedCooperativeEEENS5_IJNSA_ILi256EEENSA_ILi128EEENSA_ILi32EEEEEENS_6half_tENS5_IJlSC_lEEESK_SL_NS4_8TiledMMAINS4_8MMA_AtomIJNS4_4SM904GMMA26MMA_64x128x16_F32F16F16_SSILNSP_5MajorE0ELSR_0ELNSP_7ScaleInE1ELSS_1EEEEEENS4_6LayoutINS5_IJSB_SC_SC_EEENS5_IJSC_NSA_ILi0EEESX_EEEEENS5_IJNS4_10UnderscoreES10_S10_EEEEENS4_23SM90_TMA_LOAD_MULTICASTENS4_14ComposedLayoutINS4_7SwizzleILi2ELi4ELi3EEENS4_18smem_ptr_flag_bitsILi16EEENSV_INS5_IJNSA_ILi8EEESI_EEENS5_IJSI_SC_EEEEEEEvNS4_8identityES13_S1D_vS1E_EENS_8epilogue10collective6detail29Sm90TmaWarpSpecializedAdapterINS1H_15DefaultEpilogueISK_SL_SL_NS1G_6thread17LinearCombinationISK_Li1EffLNS1L_9ScaleType4KindE0ELNS_15FloatRoundStyleE2ESK_EENS1_15EpilogueDefaultEEEEEvvEEEEvNT_6ParamsE,"ax",@progbits
	.align	128
.text._ZN7cutlass13device_kernelINS_4gemm6kernel13GemmUniversalIN4cute5tupleIJiiiiEEENS1_10collective13CollectiveMmaINS1_34MainloopSm90TmaGmmaWarpSpecializedILi3ENS5_IJNS4_1CILi2EEESB_NSA_ILi1EEEEEENS1_35KernelTmaWarpSpecializedCooperativeEEENS5_IJNSA_ILi256EEENSA_ILi128EEENSA_ILi32EEEEEENS_6half_tENS5_IJlSC_lEEESK_SL_NS4_8TiledMMAINS4_8MMA_AtomIJNS4_4SM904GMMA26MMA_64x128x16_F32F16F16_SSILNSP_5MajorE0ELSR_0ELNSP_7ScaleInE1ELSS_1EEEEEENS4_6LayoutINS5_IJSB_SC_SC_EEENS5_IJSC_NSA_ILi0EEESX_EEEEENS5_IJNS4_10UnderscoreES10_S10_EEEEENS4_23SM90_TMA_LOAD_MULTICASTENS4_14ComposedLayoutINS4_7SwizzleILi2ELi4ELi3EEENS4_18smem_ptr_flag_bitsILi16EEENSV_INS5_IJNSA_ILi8EEESI_EEENS5_IJSI_SC_EEEEEEEvNS4_8identityES13_S1D_vS1E_EENS_8epilogue10collective6detail29Sm90TmaWarpSpecializedAdapterINS1H_15DefaultEpilogueISK_SL_SL_NS1G_6thread17LinearCombinationISK_Li1EffLNS1L_9ScaleType4KindE0ELNS_15FloatRoundStyleE2ESK_EENS1_15EpilogueDefaultEEEEEvvEEEEvNT_6ParamsE:
        .type           _ZN7cutlass13device_kernelINS_4gemm6kernel13GemmUniversalIN4cute5tupleIJiiiiEEENS1_10collective13CollectiveMmaINS1_34MainloopSm90TmaGmmaWarpSpecializedILi3ENS5_IJNS4_1CILi2EEESB_NSA_ILi1EEEEEENS1_35KernelTmaWarpSpecializedCooperativeEEENS5_IJNSA_ILi256EEENSA_ILi128EEENSA_ILi32EEEEEENS_6half_tENS5_IJlSC_lEEESK_SL_NS4_8TiledMMAINS4_8MMA_AtomIJNS4_4SM904GMMA26MMA_64x128x16_F32F16F16_SSILNSP_5MajorE0ELSR_0ELNSP_7ScaleInE1ELSS_1EEEEEENS4_6LayoutINS5_IJSB_SC_SC_EEENS5_IJSC_NSA_ILi0EEESX_EEEEENS5_IJNS4_10UnderscoreES10_S10_EEEEENS4_23SM90_TMA_LOAD_MULTICASTENS4_14ComposedLayoutINS4_7SwizzleILi2ELi4ELi3EEENS4_18smem_ptr_flag_bitsILi16EEENSV_INS5_IJNSA_ILi8EEESI_EEENS5_IJSI_SC_EEEEEEEvNS4_8identityES13_S1D_vS1E_EENS_8epilogue10collective6detail29Sm90TmaWarpSpecializedAdapterINS1H_15DefaultEpilogueISK_SL_SL_NS1G_6thread17LinearCombinationISK_Li1EffLNS1L_9ScaleType4KindE0ELNS_15FloatRoundStyleE2ESK_EENS1_15EpilogueDefaultEEEEEvvEEEEvNT_6ParamsE,@function
        .size           _ZN7cutlass13device_kernelINS_4gemm6kernel13GemmUniversalIN4cute5tupleIJiiiiEEENS1_10collective13CollectiveMmaINS1_34MainloopSm90TmaGmmaWarpSpecializedILi3ENS5_IJNS4_1CILi2EEESB_NSA_ILi1EEEEEENS1_35KernelTmaWarpSpecializedCooperativeEEENS5_IJNSA_ILi256EEENSA_ILi128EEENSA_ILi32EEEEEENS_6half_tENS5_IJlSC_lEEESK_SL_NS4_8TiledMMAINS4_8MMA_AtomIJNS4_4SM904GMMA26MMA_64x128x16_F32F16F16_SSILNSP_5MajorE0ELSR_0ELNSP_7ScaleInE1ELSS_1EEEEEENS4_6LayoutINS5_IJSB_SC_SC_EEENS5_IJSC_NSA_ILi0EEESX_EEEEENS5_IJNS4_10UnderscoreES10_S10_EEEEENS4_23SM90_TMA_LOAD_MULTICASTENS4_14ComposedLayoutINS4_7SwizzleILi2ELi4ELi3EEENS4_18smem_ptr_flag_bitsILi16EEENSV_INS5_IJNSA_ILi8EEESI_EEENS5_IJSI_SC_EEEEEEEvNS4_8identityES13_S1D_vS1E_EENS_8epilogue10collective6detail29Sm90TmaWarpSpecializedAdapterINS1H_15DefaultEpilogueISK_SL_SL_NS1G_6thread17LinearCombinationISK_Li1EffLNS1L_9ScaleType4KindE0ELNS_15FloatRoundStyleE2ESK_EENS1_15EpilogueDefaultEEEEEvvEEEEvNT_6ParamsE,(.L_x_323 - _ZN7cutlass13device_kernelINS_4gemm6kernel13GemmUniversalIN4cute5tupleIJiiiiEEENS1_10collective13CollectiveMmaINS1_34MainloopSm90TmaGmmaWarpSpecializedILi3ENS5_IJNS4_1CILi2EEESB_NSA_ILi1EEEEEENS1_35KernelTmaWarpSpecializedCooperativeEEENS5_IJNSA_ILi256EEENSA_ILi128EEENSA_ILi32EEEEEENS_6half_tENS5_IJlSC_lEEESK_SL_NS4_8TiledMMAINS4_8MMA_AtomIJNS4_4SM904GMMA26MMA_64x128x16_F32F16F16_SSILNSP_5MajorE0ELSR_0ELNSP_7ScaleInE1ELSS_1EEEEEENS4_6LayoutINS5_IJSB_SC_SC_EEENS5_IJSC_NSA_ILi0EEESX_EEEEENS5_IJNS4_10UnderscoreES10_S10_EEEEENS4_23SM90_TMA_LOAD_MULTICASTENS4_14ComposedLayoutINS4_7SwizzleILi2ELi4ELi3EEENS4_18smem_ptr_flag_bitsILi16EEENSV_INS5_IJNSA_ILi8EEESI_EEENS5_IJSI_SC_EEEEEEEvNS4_8identityES13_S1D_vS1E_EENS_8epilogue10collective6detail29Sm90TmaWarpSpecializedAdapterINS1H_15DefaultEpilogueISK_SL_SL_NS1G_6thread17LinearCombinationISK_Li1EffLNS1L_9ScaleType4KindE0ELNS_15FloatRoundStyleE2ESK_EENS1_15EpilogueDefaultEEEEEvvEEEEvNT_6ParamsE)
        .other          _ZN7cutlass13device_kernelINS_4gemm6kernel13GemmUniversalIN4cute5tupleIJiiiiEEENS1_10collective13CollectiveMmaINS1_34MainloopSm90TmaGmmaWarpSpecializedILi3ENS5_IJNS4_1CILi2EEESB_NSA_ILi1EEEEEENS1_35KernelTmaWarpSpecializedCooperativeEEENS5_IJNSA_ILi256EEENSA_ILi128EEENSA_ILi32EEEEEENS_6half_tENS5_IJlSC_lEEESK_SL_NS4_8TiledMMAINS4_8MMA_AtomIJNS4_4SM904GMMA26MMA_64x128x16_F32F16F16_SSILNSP_5MajorE0ELSR_0ELNSP_7ScaleInE1ELSS_1EEEEEENS4_6LayoutINS5_IJSB_SC_SC_EEENS5_IJSC_NSA_ILi0EEESX_EEEEENS5_IJNS4_10UnderscoreES10_S10_EEEEENS4_23SM90_TMA_LOAD_MULTICASTENS4_14ComposedLayoutINS4_7SwizzleILi2ELi4ELi3EEENS4_18smem_ptr_flag_bitsILi16EEENSV_INS5_IJNSA_ILi8EEESI_EEENS5_IJSI_SC_EEEEEEEvNS4_8identityES13_S1D_vS1E_EENS_8epilogue10collective6detail29Sm90TmaWarpSpecializedAdapterINS1H_15DefaultEpilogueISK_SL_SL_NS1G_6thread17LinearCombinationISK_Li1EffLNS1L_9ScaleType4KindE0ELNS_15FloatRoundStyleE2ESK_EENS1_15EpilogueDefaultEEEEEvvEEEEvNT_6ParamsE,@"STO_CUDA_ENTRY STV_DEFAULT"
_ZN7cutlass13device_kernelINS_4gemm6kernel13GemmUniversalIN4cute5tupleIJiiiiEEENS1_10collective13CollectiveMmaINS1_34MainloopSm90TmaGmmaWarpSpecializedILi3ENS5_IJNS4_1CILi2EEESB_NSA_ILi1EEEEEENS1_35KernelTmaWarpSpecializedCooperativeEEENS5_IJNSA_ILi256EEENSA_ILi128EEENSA_ILi32EEEEEENS_6half_tENS5_IJlSC_lEEESK_SL_NS4_8TiledMMAINS4_8MMA_AtomIJNS4_4SM904GMMA26MMA_64x128x16_F32F16F16_SSILNSP_5MajorE0ELSR_0ELNSP_7ScaleInE1ELSS_1EEEEEENS4_6LayoutINS5_IJSB_SC_SC_EEENS5_IJSC_NSA_ILi0EEESX_EEEEENS5_IJNS4_10UnderscoreES10_S10_EEEEENS4_23SM90_TMA_LOAD_MULTICASTENS4_14ComposedLayoutINS4_7SwizzleILi2ELi4ELi3EEENS4_18smem_ptr_flag_bitsILi16EEENSV_INS5_IJNSA_ILi8EEESI_EEENS5_IJSI_SC_EEEEEEEvNS4_8identityES13_S1D_vS1E_EENS_8epilogue10collective6detail29Sm90TmaWarpSpecializedAdapterINS1H_15DefaultEpilogueISK_SL_SL_NS1G_6thread17LinearCombinationISK_Li1EffLNS1L_9ScaleType4KindE0ELNS_15FloatRoundStyleE2ESK_EENS1_15EpilogueDefaultEEEEEvvEEEEvNT_6ParamsE:
[----:B------:R-:W0:Y:S01]  /*0000*/  LDC R1, c[0x0][0x28] ;  /* 0x00000a00ff017b82 */ /* 0x000e220000000800 */
[----:B------:R-:W1:Y:S01]  /*0010*/  S2R R18, SR_TID.X ;  /* 0x0000000000127919 */ /* 0x000e620000002100 */
[----:B------:R-:W-:Y:S01]  /*0020*/  ELECT P0, URZ, PT ;  /* 0x00000000003f782f */ /* 0x000fe20003800000 */
[----:B------:R-:W-:Y:S01]  /*0030*/  BSSY B0, `(.L_x_0) ;  /* 0x000000f000007945 */ /* 0x000fe20003800000 */
[--C-:B-1----:R-:W-:Y:S02]  /*0040*/  SHF.R.U32.HI R0, RZ, 0x5, R18.reuse ;  /* 0x00000005ff007819 */ /* 0x102fe40000011612 */
[----:B------:R-:W-:-:S03]  /*0050*/  SHF.R.U32.HI R3, RZ, 0x7, R18 ;  /* 0x00000007ff037819 */ /* 0x000fc60000011612 */
[----:B------:R-:W1:Y:S04]  /*0060*/  SHFL.IDX PT, R2, R0, RZ, 0x1f ;  /* 0x00001fff00027589 */ /* 0x000e6800000e0000 */
[----:B------:R2:W3:Y:S01]  /*0070*/  SHFL.IDX PT, R5, R3, RZ, 0x1f ;  /* 0x00001fff03057589 */ /* 0x0004e200000e0000 */
[----:B-1----:R-:W-:-:S13]  /*0080*/  ISETP.NE.OR P0, PT, R2, RZ, !P0 ;  /* 0x000000ff0200720c */ /* 0x002fda0004705670 */
[----:B0-23--:R-:W-:Y:S05]  /*0090*/  @P0 BRA `(.L_x_1) ;  /* 0x0000000000200947 */ /* 0x00dfea0003800000 */
[----:B------:R-:W-:Y:S02]  /*00a0*/  ULDC.64 UR4, c[0x0][0x198] ;  /* 0x0000660000047ab9 */ /* 0x000fe40000000a00 */
[----:B------:R-:W-:Y:S02]  /*00b0*/  UIADD3 UR6, UP0, UR4, 0xf0, URZ ;  /* 0x000000f004067890 */ /* 0x000fe4000ff1e03f */
[----:B------:R-:W-:Y:S02]  /*00c0*/  UIADD3 UR4, UP1, UR4, 0x1f0, URZ ;  /* 0x000001f004047890 */ /* 0x000fe4000ff3e03f */
[----:B------:R-:W-:Y:S02]  /*00d0*/  UIADD3.X UR7, URZ, UR5, URZ, UP0, !UPT ;  /* 0x000000053f077290 */ /* 0x000fe400087fe43f */
[----:B------:R-:W-:-:S07]  /*00e0*/  UIADD3.X UR5, URZ, UR5, URZ, UP1, !UPT ;  /* 0x000000053f057290 */ /* 0x000fce0008ffe43f */
[----:B------:R0:W-:Y:S02]  /*00f0*/  UTMACCTL.PF [UR6] ;  /* 0x00000000060079b9 */ /* 0x0001e40008040000 */
[----:B------:R0:W-:Y:S02]  /*0100*/  UTMACCTL.PF [UR4] ;  /* 0x00000000040079b9 */ /* 0x0001e40008040000 */
[----:B0-----:R-:W-:Y:S01]  /*0110*/  NOP ;  /* 0x0000000000007918 */ /* 0x001fe20000000000 */
.L_x_1:
[----:B------:R-:W-:Y:S05]  /*0120*/  BSYNC B0 ;  /* 0x0000000000007941 */ /* 0x000fea0003800000 */
.L_x_0:
[----:B------:R-:W0:Y:S02]  /*0130*/  SHFL.IDX PT, R3, R0, RZ, 0x1f ;  /* 0x00001fff00037589 */ /* 0x000e2400000e0000 */
[----:B0-----:R-:W-:-:S13]  /*0140*/  ISETP.NE.AND P0, PT, R3, RZ, PT ;  /* 0x000000ff0300720c */ /* 0x001fda0003f05270 */
[----:B------:R-:W-:Y:S05]  /*0150*/  @P0 BRA `(.L_x_2) ;  /* 0x0000000000500947 */ /* 0x000fea0003800000 */
[----:B------:R-:W0:Y:S01]  /*0160*/  S2UR UR8, SR_CgaCtaId ;  /* 0x00000000000879c3 */ /* 0x000e220000008800 */
[----:B------:R-:W-:Y:S01]  /*0170*/  UMOV UR4, 0x400 ;  /* 0x0000040000047882 */ /* 0x000fe20000000000 */
[----:B------:R-:W-:Y:S01]  /*0180*/  UMOV UR5, 0x1 ;  /* 0x0000000100057882 */ /* 0x000fe20000000000 */
[----:B------:R-:W-:Y:S01]  /*0190*/  UMOV UR6, 0x6 ;  /* 0x0000000600067882 */ /* 0x000fe20000000000 */
[----:B------:R-:W-:Y:S01]  /*01a0*/  ELECT P0, URZ, PT ;  /* 0x00000000003f782f */ /* 0x000fe20003800000 */
[----:B------:R-:W-:-:S04]  /*01b0*/  UIADD3 UR6, -UR6, 0x100000, URZ ;  /* 0x0010000006067890 */ /* 0x000fc8000fffe13f */
[----:B------:R-:W-:Y:S02]  /*01c0*/  USHF.L.U32 UR7, UR6, 0xb, URZ ;  /* 0x0000000b06077899 */ /* 0x000fe4000800063f */
[----:B------:R-:W-:Y:S02]  /*01d0*/  USHF.L.U32 UR6, UR6, 0x1, URZ ;  /* 0x0000000106067899 */ /* 0x000fe4000800063f */
[----:B0-----:R-:W-:Y:S02]  /*01e0*/  ULEA UR8, UR8, UR4, 0x18 ;  /* 0x0000000408087291 */ /* 0x001fe4000f8ec03f */
[----:B------:R-:W-:-:S04]  /*01f0*/  UIADD3 UR4, -UR5, 0x100000, URZ ;  /* 0x0010000005047890 */ /* 0x000fc8000fffe13f */
[----:B------:R-:W-:Y:S02]  /*0200*/  USHF.L.U32 UR5, UR4, 0xb, URZ ;  /* 0x0000000b04057899 */ /* 0x000fe4000800063f */
[----:B------:R-:W-:Y:S01]  /*0210*/  USHF.L.U32 UR4, UR4, 0x1, URZ ;  /* 0x0000000104047899 */ /* 0x000fe2000800063f */
[----:B------:R-:W0:Y:S11]  /*0220*/  FENCE.VIEW.ASYNC.S ;  /* 0x00000000000073c6 */ /* 0x000e360000000000 */
[----:B0-----:R0:W1:Y:S01]  /*0230*/  SYNCS.EXCH.64 URZ, [UR8], UR4 ;  /* 0x00000004083f75b2 */ /* 0x0010620008000100 */
[----:B------:R0:W2:Y:S01]  /*0240*/  SYNCS.EXCH.64 URZ, [UR8+0x18], UR6 ;  /* 0x00001806083f75b2 */ /* 0x0000a20008000100 */
[----:B------:R0:W3:Y:S01]  /*0250*/  SYNCS.EXCH.64 URZ, [UR8+0x8], UR4 ;  /* 0x00000804083f75b2 */ /* 0x0000e20008000100 */
[----:B------:R0:W4:Y:S01]  /*0260*/  SYNCS.EXCH.64 URZ, [UR8+0x20], UR6 ;  /* 0x00002006083f75b2 */ /* 0x0001220008000100 */
[----:B------:R0:W0:Y:S01]  /*0270*/  SYNCS.EXCH.64 URZ, [UR8+0x10], UR4 ;  /* 0x00001004083f75b2 */ /* 0x0000220008000100 */
[----:B------:R0:W0:Y:S01]  /*0280*/  SYNCS.EXCH.64 URZ, [UR8+0x28], UR6 ;  /* 0x00002806083f75b2 */ /* 0x0000220008000100 */
[----:B------:R-:W-:Y:S01]  /*0290*/  NOP ;  /* 0x0000000000007918 */ /* 0x000fe20000000000 */
.L_x_2:
[----:B------:R-:W-:Y:S01]  /*02a0*/  SHF.R.S32.HI R7, RZ, 0x1f, R18 ;  /* 0x0000001fff077819 */ /* 0x000fe20000011412 */
[----:B------:R-:W5:Y:S01]  /*02b0*/  SHFL.IDX PT, R0, R0, RZ, 0x1f ;  /* 0x00001fff00007589 */ /* 0x000f6200000e0000 */
[----:B0-----:R-:W0:Y:S01]  /*02c0*/  S2UR UR8, SR_CTAID.X ;  /* 0x00000000000879c3 */ /* 0x001e220000002500 */
[----:B------:R-:W-:Y:S02]  /*02d0*/  ELECT P0, URZ, PT ;  /* 0x00000000003f782f */ /* 0x000fe40003800000 */
[----:B------:R-:W-:Y:S01]  /*02e0*/  LEA.HI R7, R7, R18, RZ, 0x7 ;  /* 0x0000001207077211 */ /* 0x000fe200078f38ff */
[----:B------:R-:W1:Y:S01]  /*02f0*/  S2R R4, SR_CTAID.Y ;  /* 0x0000000000047919 */ /* 0x000e620000002600 */
[----:B------:R-:W-:Y:S01]  /*0300*/  SHF.R.S32.HI R8, RZ, 0x1f, R3 ;  /* 0x0000001fff087819 */ /* 0x000fe20000011403 */
[----:B------:R-:W-:Y:S01]  /*0310*/  ULDC UR4, c[0x0][0x150] ;  /* 0x0000540000047ab9 */ /* 0x000fe20000000800 */
[----:B------:R-:W-:Y:S01]  /*0320*/  LOP3.LUT R7, R7, 0xffffff80, RZ, 0xc0, !PT ;  /* 0xffffff8007077812 */ /* 0x000fe200078ec0ff */
[----:B------:R-:W-:Y:S01]  /*0330*/  NOP ;  /* 0x0000000000007918 */ /* 0x000fe20000000000 */
[----:B------:R-:W-:Y:S01]  /*0340*/  LEA.HI R8, R8, R3, RZ, 0x2 ;  /* 0x0000000308087211 */ /* 0x000fe200078f10ff */
[----:B------:R-:W2:Y:S01]  /*0350*/  LDC R10, c[0x0][0x144] ;  /* 0x00005100ff0a7b82 */ /* 0x000ea20000000800 */
[----:B------:R-:W-:Y:S01]  /*0360*/  NOP ;  /* 0x0000000000007918 */ /* 0x000fe20000000000 */
[----:B------:R-:W-:Y:S01]  /*0370*/  IMAD.IADD R6, R18, 0x1, -R7 ;  /* 0x0000000112067824 */ /* 0x000fe200078e0a07 */
[----:B------:R-:W-:Y:S01]  /*0380*/  LOP3.LUT R8, R8, 0x3ffffffc, RZ, 0xc0, !PT ;  /* 0x3ffffffc08087812 */ /* 0x000fe200078ec0ff */
[----:B------:R-:W-:Y:S01]  /*0390*/  IMAD.MOV.U32 R22, RZ, RZ, 0x1 ;  /* 0x00000001ff167424 */ /* 0x000fe200078e00ff */
[----:B------:R-:W-:-:S02]  /*03a0*/  ISETP.NE.AND P3, PT, R5, RZ, PT ;  /* 0x000000ff0500720c */ /* 0x000fc40003f65270 */
[----:B------:R-:W-:Y:S01]  /*03b0*/  SHF.R.S32.HI R7, RZ, 0x1f, R6 ;  /* 0x0000001fff077819 */ /* 0x000fe20000011406 */
[----:B------:R-:W-:Y:S01]  /*03c0*/  IMAD.IADD R8, R3, 0x1, -R8 ;  /* 0x0000000103087824 */ /* 0x000fe200078e0a08 */
[----:B------:R-:W3:Y:S02]  /*03d0*/  LDC R13, c[0x0][0x140] ;  /* 0x00005000ff0d7b82 */ /* 0x000ee40000000800 */
[----:B------:R-:W-:Y:S02]  /*03e0*/  LEA.HI R7, R7, R6, RZ, 0x3 ;  /* 0x0000000607077211 */ /* 0x000fe400078f18ff */
[----:B-----5:R-:W-:Y:S02]  /*03f0*/  ISETP.NE.OR P0, PT, R0, RZ, !P0 ;  /* 0x000000ff0000720c */ /* 0x020fe40004705670 */
[--C-:B------:R-:W-:Y:S02]  /*0400*/  SHF.R.S32.HI R0, RZ, 0x3, R7.reuse ;  /* 0x00000003ff007819 */ /* 0x100fe40000011407 */
[----:B------:R-:W-:-:S02]  /*0410*/  SHF.R.S32.HI R7, RZ, 0x1f, R7 ;  /* 0x0000001fff077819 */ /* 0x000fc40000011407 */
[----:B0-----:R-:W-:Y:S02]  /*0420*/  I2FP.F32.U32 R9, UR8 ;  /* 0x0000000800097c45 */ /* 0x001fe40008201000 */
[----:B------:R-:W-:-:S03]  /*0430*/  LEA.HI R7, R7, R0, RZ, 0x2 ;  /* 0x0000000007077211 */ /* 0x000fc600078f10ff */
[----:B------:R-:W-:Y:S01]  /*0440*/  FMUL R9, R9, UR4 ;  /* 0x0000000409097c20 */ /* 0x000fe20008400000 */
[----:B------:R-:W-:Y:S01]  /*0450*/  LOP3.LUT R7, R7, 0xfffffffc, RZ, 0xc0, !PT ;  /* 0xfffffffc07077812 */ /* 0x000fe200078ec0ff */
[----:B------:R-:W-:Y:S01]  /*0460*/  VOTEU.ALL UP0, P0 ;  /* 0x00000000003f7886 */ /* 0x000fe20000000000 */
[----:B-1----:R-:W-:Y:S01]  /*0470*/  I2FP.F32.U32 R3, R4 ;  /* 0x0000000400037245 */ /* 0x002fe20000201000 */
[----:B------:R-:W-:Y:S01]  /*0480*/  ULDC UR4, c[0x0][0x154] ;  /* 0x0000550000047ab9 */ /* 0x000fe20000000800 */
[----:B------:R-:W-:Y:S01]  /*0490*/  VOTEU.ALL UP1, P0 ;  /* 0x00000000003f7886 */ /* 0x000fe20000020000 */
[----:B------:R-:W0:Y:S01]  /*04a0*/  F2I.U32.TRUNC.NTZ R9, R9 ;  /* 0x0000000900097305 */ /* 0x000e22000020f000 */
[----:B------:R-:W-:Y:S01]  /*04b0*/  IMAD.IADD R7, R0, 0x1, -R7 ;  /* 0x0000000100077824 */ /* 0x000fe200078e0a07 */
[----:B------:R-:W1:Y:S01]  /*04c0*/  @!UP0 S2UR UR7, SR_CgaCtaId ;  /* 0x00000000000789c3 */ /* 0x000e620000008800 */
[----:B------:R-:W-:Y:S01]  /*04d0*/  FMUL R12, R3, UR4 ;  /* 0x00000004030c7c20 */ /* 0x000fe20008400000 */
[----:B------:R-:W-:Y:S01]  /*04e0*/  UMOV UR4, 0x20 ;  /* 0x0000002000047882 */ /* 0x000fe20000000000 */
[----:B------:R-:W-:Y:S01]  /*04f0*/  IMAD R8, R8, 0x4, R7 ;  /* 0x0000000408087824 */ /* 0x000fe200078e0207 */
[----:B------:R-:W-:Y:S01]  /*0500*/  @!UP0 UMOV UR6, 0x400 ;  /* 0x0000040000068882 */ /* 0x000fe20000000000 */
[----:B------:R-:W-:-:S04]  /*0510*/  @!UP0 UIADD3 UR4, -UR4, 0x100000, URZ ;  /* 0x0010000004048890 */ /* 0x000fc8000fffe13f */
[----:B------:R-:W-:Y:S02]  /*0520*/  @!UP0 USHF.L.U32 UR5, UR4, 0xb, URZ ;  /* 0x0000000b04058899 */ /* 0x000fe4000800063f */
[----:B------:R-:W-:Y:S01]  /*0530*/  @!UP0 USHF.L.U32 UR4, UR4, 0x1, URZ ;  /* 0x0000000104048899 */ /* 0x000fe2000800063f */
[----:B---3--:R-:W-:Y:S01]  /*0540*/  ISETP.EQ.U32.AND P2, PT, R13, 0x1, PT ;  /* 0x000000010d00780c */ /* 0x008fe20003f42070 */
[----:B------:R-:W3:Y:S01]  /*0550*/  F2I.U32.TRUNC.NTZ R12, R12 ;  /* 0x0000000c000c7305 */ /* 0x000ee2000020f000 */
[----:B------:R-:W-:Y:S01]  /*0560*/  LEA.HI R0, R8, R8, RZ, 0x1 ;  /* 0x0000000808007211 */ /* 0x000fe200078f08ff */
[----:B------:R-:W5:Y:S03]  /*0570*/  LDC R7, c[0x0][0x148] ;  /* 0x00005200ff077b82 */ /* 0x000f660000000800 */
[----:B------:R-:W-:Y:S01]  /*0580*/  LOP3.LUT R11, R0, 0xfffffffe, RZ, 0xc0, !PT ;  /* 0xfffffffe000b7812 */ /* 0x000fe200078ec0ff */
[----:B0-----:R-:W-:Y:S01]  /*0590*/  IMAD.MOV R15, RZ, RZ, -R9 ;  /* 0x000000ffff0f7224 */ /* 0x001fe200078e0a09 */
[----:B------:R-:W-:-:S03]  /*05a0*/  SHF.R.S32.HI R9, RZ, 0x1f, R2 ;  /* 0x0000001fff097819 */ /* 0x000fc60000011402 */
[----:B--2---:R-:W-:Y:S01]  /*05b0*/  IMAD R3, R10, R15, UR8 ;  /* 0x000000080a037e24 */ /* 0x004fe2000f8e020f */
[----:B------:R-:W-:Y:S01]  /*05c0*/  LEA.HI R9, R9, R2, RZ, 0x2 ;  /* 0x0000000209097211 */ /* 0x000fe200078f10ff */
[C---:B------:R-:W-:Y:S02]  /*05d0*/  IMAD.IADD R0, R8.reuse, 0x1, -R11 ;  /* 0x0000000108007824 */ /* 0x040fe400078e0a0b */
[----:B------:R-:W-:Y:S01]  /*05e0*/  IMAD.SHL.U32 R11, R8, 0x4, RZ ;  /* 0x00000004080b7824 */ /* 0x000fe200078e00ff */
[----:B------:R-:W-:Y:S02]  /*05f0*/  LOP3.LUT R9, R9, 0xfffffffc, RZ, 0xc0, !PT ;  /* 0xfffffffc09097812 */ /* 0x000fe400078ec0ff */
[----:B------:R-:W-:Y:S01]  /*0600*/  ISETP.NE.AND P4, PT, R0, R3, PT ;  /* 0x000000030000720c */ /* 0x000fe20003f85270 */
[----:B-1----:R-:W-:Y:S01]  /*0610*/  @!UP0 ULEA UR6, UR7, UR6, 0x18 ;  /* 0x0000000607068291 */ /* 0x002fe2000f8ec03f */
[----:B------:R-:W-:Y:S01]  /*0620*/  LOP3.LUT R152, R8, 0xc, R11, 0x78, !PT ;  /* 0x0000000c08987812 */ /* 0x000fe200078e780b */
[----:B------:R-:W-:Y:S01]  /*0630*/  IMAD.IADD R0, R2, 0x1, -R9 ;  /* 0x0000000102007824 */ /* 0x000fe200078e0a09 */
[----:B---3--:R-:W-:Y:S01]  /*0640*/  IADD3 R21, -R12, RZ, RZ ;  /* 0x000000ff0c157210 */ /* 0x008fe20007ffe1ff */
[----:B------:R-:W-:Y:S01]  /*0650*/  VOTEU.ALL UP0, P0 ;  /* 0x00000000003f7886 */ /* 0x000fe20000000000 */
[----:B------:R-:W-:Y:S01]  /*0660*/  LOP3.LUT P0, RZ, R6, 0x7, RZ, 0xc0, !PT ;  /* 0x0000000706ff7812 */ /* 0x000fe2000780c0ff */
[----:B------:R-:W-:Y:S01]  /*0670*/  VIADD R6, R5, 0xffffffff ;  /* 0xffffffff05067836 */ /* 0x000fe20000000000 */
[----:B------:R-:W-:Y:S01]  /*0680*/  ISETP.NE.AND P1, PT, R0, 0x3, PT ;  /* 0x000000030000780c */ /* 0x000fe20003f25270 */
[----:B-----5:R-:W-:Y:S01]  /*0690*/  IMAD R9, R7, R21, R4 ;  /* 0x0000001507097224 */ /* 0x020fe200078e0204 */
[----:B------:R-:W-:-:S02]  /*06a0*/  ISETP.LT.U32.AND P0, PT, R152, 0x4, !P0 ;  /* 0x000000049800780c */ /* 0x000fc40004701070 */
[----:B------:R-:W-:Y:S01]  /*06b0*/  ISETP.EQ.OR P1, PT, R0, RZ, !P1 ;  /* 0x000000ff0000720c */ /* 0x000fe20004f22670 */
[----:B------:R-:W0:Y:S02]  /*06c0*/  FENCE.VIEW.ASYNC.S ;  /* 0x00000000000073c6 */ /* 0x000e240000000000 */
[----:B0-----:R0:W1:Y:S01]  /*06d0*/  @!UP0 SYNCS.EXCH.64 URZ, [UR6+0x40], UR4 ;  /* 0x00004004063f85b2 */ /* 0x0010620008000100 */
[----:B------:R-:W-:Y:S02]  /*06e0*/  @P4 LEA.HI R2, R152, R152, RZ, 0x1 ;  /* 0x0000009898024211 */ /* 0x000fe400078f08ff */
[----:B------:R-:W-:Y:S02]  /*06f0*/  ISETP.EQ.AND P1, PT, R5, RZ, P1 ;  /* 0x000000ff0500720c */ /* 0x000fe40000f22270 */
[----:B------:R-:W-:Y:S02]  /*0700*/  @P4 SHF.R.S32.HI R2, RZ, 0x1, R2 ;  /* 0x00000001ff024819 */ /* 0x000fe40000011402 */
[----:B------:R-:W-:-:S02]  /*0710*/  ISETP.GE.U32.AND P6, PT, R6, 0x2, PT ;  /* 0x000000020600780c */ /* 0x000fc40003fc6070 */
[----:B------:R-:W-:Y:S02]  /*0720*/  @P4 ISETP.NE.AND P5, PT, R2, R9, PT ;  /* 0x000000090200420c */ /* 0x000fe40003fa5270 */
[----:B------:R-:W-:Y:S02]  /*0730*/  SEL R9, RZ, 0x1, !P0 ;  /* 0x00000001ff097807 */ /* 0x000fe40004000000 */
[----:B------:R-:W-:Y:S02]  /*0740*/  @P4 SEL R22, RZ, 0x1, P5 ;  /* 0x00000001ff164807 */ /* 0x000fe40002800000 */
[----:B------:R-:W-:Y:S01]  /*0750*/  SEL R19, RZ, 0x1, !P1 ;  /* 0x00000001ff137807 */ /* 0x000fe20004800000 */
[----:B------:R0:W2:Y:S01]  /*0760*/  @!UP1 SYNCS.EXCH.64 URZ, [UR6+0x48], UR4 ;  /* 0x00004804063f95b2 */ /* 0x0000a20008000100 */
[----:B------:R-:W-:Y:S01]  /*0770*/  LOP3.LUT R22, R22, R9, RZ, 0xc0, !PT ;  /* 0x0000000916167212 */ /* 0x000fe200078ec0ff */
[----:B------:R-:W-:Y:S01]  /*0780*/  NOP ;  /* 0x0000000000007918 */ /* 0x000fe20000000000 */
[----:B------:R-:W-:Y:S01]  /*0790*/  SEL R19, R19, 0x2, P6 ;  /* 0x0000000213137807 */ /* 0x000fe20003000000 */
[----:B------:R-:W-:Y:S06]  /*07a0*/  @!P2 BRA `(.L_x_3) ;  /* 0x000000000008a947 */ /* 0x000fec0003800000 */
[----:B-12-4-:R-:W-:Y:S01]  /*07b0*/  UCGABAR_ARV ;  /* 0x00000000000079c7 */ /* 0x016fe20008000000 */
[----:B------:R-:W-:Y:S05]  /*07c0*/  BRA `(.L_x_4) ;  /* 0x0000000000047947 */ /* 0x000fea0003800000 */
.L_x_3:
[----:B-12-4-:R-:W-:Y:S01]  /*07d0*/  NOP ;  /* 0x0000000000007918 */ /* 0x016fe20000000000 */
.L_x_4:
[----:B------:R-:W1:Y:S01]  /*07e0*/  LDC R2, c[0x0][0x65c] ;  /* 0x00019700ff027b82 */ /* 0x000e620000000800 */
[----:B------:R-:W-:Y:S02]  /*07f0*/  IMAD.U32 R8, RZ, RZ, UR8 ;  /* 0x00000008ff087e24 */ /* 0x000fe4000f8e00ff */
[----:B------:R-:W-:Y:S01]  /*0800*/  IMAD.MOV.U32 R9, RZ, RZ, RZ ;  /* 0x000000ffff097224 */ /* 0x000fe200078e00ff */
[----:B-1----:R-:W-:-:S04]  /*0810*/  ISETP.NE.AND P1, PT, R2, 0x1, PT ;  /* 0x000000010200780c */ /* 0x002fc80003f25270 */
[----:B------:R-:W-:-:S09]  /*0820*/  P2R R5, PR, RZ, 0x2 ;  /* 0x00000002ff057803 */ /* 0x000fd20000000000 */
[----:B------:R-:W1:Y:S01]  /*0830*/  @P1 LDC R17, c[0x0][0x10] ;  /* 0x00000400ff111b82 */ /* 0x000e620000000800 */
[----:B------:R-:W-:Y:S02]  /*0840*/  @P1 IMAD.MOV.U32 R5, RZ, RZ, RZ ;  /* 0x000000ffff051224 */ /* 0x000fe400078e00ff */
[----:B------:R-:W-:-:S05]  /*0850*/  @P1 IMAD.MOV.U32 R13, RZ, RZ, RZ ;  /* 0x000000ffff0d1224 */ /* 0x000fca00078e00ff */
[----:B------:R-:W2:Y:S01]  /*0860*/  @!P1 LDC R11, c[0x0][0xc] ;  /* 0x00000300ff0b9b82 */ /* 0x000ea20000000800 */
[----:B-1----:R-:W-:-:S04]  /*0870*/  @P1 IMAD.WIDE.U32 R16, R17, UR8, R4 ;  /* 0x0000000811101c25 */ /* 0x002fc8000f8e0004 */
[----:B------:R-:W-:Y:S02]  /*0880*/  @P1 IMAD.IADD R17, R17, 0x1, R13 ;  /* 0x0000000111111824 */ /* 0x000fe400078e020d */
[----:B--2---:R-:W-:-:S04]  /*0890*/  @!P1 IMAD.WIDE.U32 R8, R4, R11, R8 ;  /* 0x0000000b04089225 */ /* 0x004fc800078e0008 */
[----:B------:R-:W-:Y:S01]  /*08a0*/  @!P1 IMAD.MOV.U32 R16, RZ, RZ, R8 ;  /* 0x000000ffff109224 */ /* 0x000fe200078e0008 */
[----:B------:R-:W-:Y:S01]  /*08b0*/  @!P1 MOV R17, R9 ;  /* 0x0000000900119202 */ /* 0x000fe20000000f00 */
[----:B------:R-:W-:Y:S06]  /*08c0*/  @!P2 BRA `(.L_x_5) ;  /* 0x00000000000ca947 */ /* 0x000fec0003800000 */
[----:B------:R-:W-:Y:S01]  /*08d0*/  UCGABAR_WAIT ;  /* 0x0000000000007dc7 */ /* 0x000fe20008000000 */
[----:B------:R-:W-:Y:S01]  /*08e0*/  CCTL.IVALL ;  /* 0x00000000ff00798f */ /* 0x000fe20002000000 */
[----:B------:R-:W-:Y:S05]  /*08f0*/  BRA `(.L_x_6) ;  /* 0x0000000000047947 */ /* 0x000fea0003800000 */
.L_x_5:
[----:B------:R-:W-:Y:S06]  /*0900*/  BAR.SYNC.DEFER_BLOCKING 0x0 ;  /* 0x0000000000007b1d */ /* 0x000fec0000010000 */
.L_x_6:
[----:B------:R-:W-:Y:S05]  /*0910*/  @!P3 BRA `(.L_x_7) ;  /* 0x000000a000c4b947 */ /* 0x000fea0003800000 */
[----:B------:R-:W-:-:S13]  /*0920*/  ISETP.GT.U32.AND P0, PT, R6, 0x1, PT ;  /* 0x000000010600780c */ /* 0x000fda0003f04070 */
[----:B0-----:R-:W-:Y:S05]  /*0930*/  @P0 EXIT ;  /* 0x000000000000094d */ /* 0x001fea0003800000 */
[----:B------:R-:W-:Y:S01]  /*0940*/  ULDC.64 UR4, c[0x0][0x650] ;  /* 0x0001940000047ab9 */ /* 0x000fe20000000a00 */
[----:B------:R-:W-:Y:S01]  /*0950*/  PRMT R0, RZ, 0x7610, R0 ;  /* 0x00007610ff007816 */ /* 0x000fe20000000000 */
[----:B------:R-:W-:Y:S01]  /*0960*/  IMAD.MOV.U32 R153, RZ, RZ, -0x1 ;  /* 0xffffffffff997424 */ /* 0x000fe200078e00ff */
[----:B------:R-:W-:Y:S01]  /*0970*/  ISETP.GE.U32.AND P0, PT, R16, UR4, PT ;  /* 0x0000000410007c0c */ /* 0x000fe2000bf06070 */
[----:B------:R-:W-:Y:S02]  /*0980*/  IMAD.MOV.U32 R154, RZ, RZ, -0x1 ;  /* 0xffffffffff9a7424 */ /* 0x000fe400078e00ff */
[----:B------:R-:W-:Y:S01]  /*0990*/  IMAD.MOV.U32 R23, RZ, RZ, -0x1 ;  /* 0xffffffffff177424 */ /* 0x000fe200078e00ff */
[----:B------:R-:W-:-:S13]  /*09a0*/  ISETP.GE.U32.AND.EX P0, PT, R17, UR5, PT, P0 ;  /* 0x0000000511007c0c */ /* 0x000fda000bf06100 */
[----:B------:R-:W-:Y:S05]  /*09b0*/  @P0 BRA `(.L_x_8) ;  /* 0x00000004002c0947 */ /* 0x000fea0003800000 */
[----:B------:R-:W0:Y:S01]  /*09c0*/  LDC.64 R24, c[0x0][0x628] ;  /* 0x00018a00ff187b82 */ /* 0x000e220000000a00 */
[----:B------:R-:W-:Y:S02]  /*09d0*/  IMAD.MOV.U32 R8, RZ, RZ, R16 ;  /* 0x000000ffff087224 */ /* 0x000fe400078e0010 */
[----:B------:R-:W-:-:S05]  /*09e0*/  IMAD.MOV.U32 R9, RZ, RZ, R17 ;  /* 0x000000ffff097224 */ /* 0x000fca00078e0011 */
[----:B------:R-:W1:Y:S08]  /*09f0*/  LDC R0, c[0x0][0x630] ;  /* 0x00018c00ff007b82 */ /* 0x000e700000000800 */
[----:B------:R-:W2:Y:S01]  /*0a00*/  LDC.64 R26, c[0x0][0x620] ;  /* 0x00018800ff1a7b82 */ /* 0x000ea20000000a00 */
[----:B0-----:R-:W-:-:S04]  /*0a10*/  ISETP.NE.U32.AND P0, PT, R24, RZ, PT ;  /* 0x000000ff1800720c */ /* 0x001fc80003f05070 */
[----:B------:R-:W-:-:S13]  /*0a20*/  ISETP.NE.AND.EX P0, PT, R25, RZ, PT, P0 ;  /* 0x000000ff1900720c */ /* 0x000fda0003f05300 */
[----:B-12---:R-:W-:Y:S05]  /*0a30*/  @!P0 BRA `(.L_x_9) ;  /* 0x0000000000288947 */ /* 0x006fea0003800000 */
[----:B------:R-:W0:Y:S02]  /*0a40*/  LDC R13, c[0x0][0x634] ;  /* 0x00018d00ff0d7b82 */ /* 0x000e240000000800 */
[----:B0-----:R-:W-:-:S05]  /*0a50*/  IADD3 R13, P0, R16, R13, RZ ;  /* 0x0000000d100d7210 */ /* 0x001fca0007f1e0ff */
[----:B------:R-:W-:-:S04]  /*0a60*/  IMAD.X R15, RZ, RZ, R17, P0 ;  /* 0x000000ffff0f7224 */ /* 0x000fc800000e0611 */
[----:B------:R-:W-:-:S04]  /*0a70*/  IMAD.WIDE.U32 R8, R15, R24, RZ ;  /* 0x000000180f087225 */ /* 0x000fc800078e00ff */
[----:B------:R-:W-:-:S04]  /*0a80*/  IMAD.WIDE.U32 R10, P0, R13, R25, R8 ;  /* 0x000000190d0a7225 */ /* 0x000fc80007800008 */
[----:B------:R-:W-:-:S04]  /*0a90*/  IMAD.WIDE.U32 R8, R13, R24, RZ ;  /* 0x000000180d087225 */ /* 0x000fc800078e00ff */
[----:B------:R-:W-:Y:S01]  /*0aa0*/  IMAD.X R13, RZ, RZ, RZ, P0 ;  /* 0x000000ffff0d7224 */ /* 0x000fe200000e06ff */
[----:B------:R-:W-:Y:S01]  /*0ab0*/  IADD3 RZ, P0, R9, R10, RZ ;  /* 0x0000000a09ff7210 */ /* 0x000fe20007f1e0ff */
[----:B------:R-:W-:-:S04]  /*0ac0*/  IMAD.MOV.U32 R12, RZ, RZ, R11 ;  /* 0x000000ffff0c7224 */ /* 0x000fc800078e000b */
[----:B------:R-:W-:-:S08]  /*0ad0*/  IMAD.WIDE.U32.X R8, R15, R25, R12, P0 ;  /* 0x000000190f087225 */ /* 0x000fd000000e040c */
.L_x_9:
[----:B------:R-:W0:Y:S01]  /*0ae0*/  LDC.64 R24, c[0x0][0x640] ;  /* 0x00019000ff187b82 */ /* 0x000e220000000a00 */
[-CC-:B------:R-:W-:Y:S01]  /*0af0*/  SHF.R.U64 R28, R8, R0.reuse, R9.reuse ;  /* 0x00000000081c7219 */ /* 0x180fe20000001209 */
[----:B------:R-:W-:Y:S01]  /*0b00*/  IMAD R30, R7, R21, R4 ;  /* 0x00000015071e7224 */ /* 0x000fe200078e0204 */
[----:B------:R-:W-:Y:S01]  /*0b10*/  SHF.R.U32.HI R0, RZ, R0, R9 ;  /* 0x00000000ff007219 */ /* 0x000fe20000011609 */
[----:B------:R-:W-:Y:S01]  /*0b20*/  IMAD.MOV.U32 R21, RZ, RZ, 0x1 ;  /* 0x00000001ff157424 */ /* 0x000fe200078e00ff */
[----:B------:R-:W-:-:S03]  /*0b30*/  IADD3 R5, P0, RZ, -R28, RZ ;  /* 0x8000001cff057210 */ /* 0x000fc60007f1e0ff */
[----:B------:R-:W1:Y:S01]  /*0b40*/  LDC R6, c[0x0][0x618] ;  /* 0x00018600ff067b82 */ /* 0x000e620000000800 */
[----:B------:R-:W-:-:S05]  /*0b50*/  IADD3.X R9, RZ, ~R0, RZ, P0, !PT ;  /* 0x80000000ff097210 */ /* 0x000fca00007fe4ff */
[-C--:B------:R-:W-:Y:S02]  /*0b60*/  IMAD R0, R9, R26.reuse, RZ ;  /* 0x0000001a09007224 */ /* 0x080fe400078e02ff */
[----:B------:R-:W2:Y:S01]  /*0b70*/  LDC R11, c[0x0][0x608] ;  /* 0x00018200ff0b7b82 */ /* 0x000ea20000000800 */
[----:B------:R-:W-:-:S04]  /*0b80*/  IMAD.WIDE.U32 R8, R5, R26, R16 ;  /* 0x0000001a05087225 */ /* 0x000fc800078e0010 */
[----:B------:R-:W-:-:S03]  /*0b90*/  IMAD R5, R5, R27, R0 ;  /* 0x0000001b05057224 */ /* 0x000fc600078e0200 */
[----:B------:R-:W3:Y:S01]  /*0ba0*/  LDC R12, c[0x0][0x658] ;  /* 0x00019600ff0c7b82 */ /* 0x000ee20000000800 */
[----:B0-----:R-:W-:Y:S01]  /*0bb0*/  ISETP.NE.U32.AND P0, PT, R24, RZ, PT ;  /* 0x000000ff1800720c */ /* 0x001fe20003f05070 */
[----:B------:R-:W-:Y:S02]  /*0bc0*/  IMAD.IADD R5, R9, 0x1, R5 ;  /* 0x0000000109057824 */ /* 0x000fe400078e0205 */
[----:B------:R-:W-:Y:S01]  /*0bd0*/  IMAD.MOV.U32 R9, RZ, RZ, -0x1 ;  /* 0xffffffffff097424 */ /* 0x000fe200078e00ff */
[----:B------:R-:W-:-:S03]  /*0be0*/  ISETP.NE.AND.EX P0, PT, R25, RZ, PT, P0 ;  /* 0x000000ff1900720c */ /* 0x000fc60003f05300 */
[----:B------:R-:W0:Y:S01]  /*0bf0*/  LDC R15, c[0x0][0x600] ;  /* 0x00018000ff0f7b82 */ /* 0x000e220000000800 */
[-CC-:B-1----:R-:W-:Y:S02]  /*0c00*/  SHF.R.U64 R13, R8, R6.reuse, R5.reuse ;  /* 0x00000006080d7219 */ /* 0x182fe40000001205 */
[----:B------:R-:W-:-:S05]  /*0c10*/  SHF.R.U32.HI R0, RZ, R6, R5 ;  /* 0x00000006ff007219 */ /* 0x000fca0000011605 */
[----:B------:R-:W1:Y:S01]  /*0c20*/  LDC R14, c[0x0][0x648] ;  /* 0x00019200ff0e7b82 */ /* 0x000e620000000800 */
[-CC-:B--2---:R-:W-:Y:S02]  /*0c30*/  SHF.R.U64 R27, R13, R11.reuse, R0.reuse ;  /* 0x0000000b0d1b7219 */ /* 0x184fe40000001200 */
[----:B------:R-:W-:-:S05]  /*0c40*/  SHF.R.U32.HI R5, RZ, R11, R0 ;  /* 0x0000000bff057219 */ /* 0x000fca0000011600 */
[----:B------:R-:W2:Y:S01]  /*0c50*/  LDC R20, c[0x0][0x638] ;  /* 0x00018e00ff147b82 */ /* 0x000ea20000000800 */
[-CC-:B---3--:R-:W-:Y:S02]  /*0c60*/  SHF.R.U64 R26, R27, R12.reuse, R5.reuse ;  /* 0x0000000c1b1a7219 */ /* 0x188fe40000001205 */
[-C--:B------:R-:W-:Y:S02]  /*0c70*/  SHF.L.U32 R0, R9, R12.reuse, RZ ;  /* 0x0000000c09007219 */ /* 0x080fe400000006ff */
[----:B------:R-:W-:Y:S01]  /*0c80*/  SHF.R.U32.HI R5, RZ, R12, R5 ;  /* 0x0000000cff057219 */ /* 0x000fe20000011605 */
[----:B------:R-:W-:Y:S01]  /*0c90*/  IMAD.MOV.U32 R4, RZ, RZ, R26 ;  /* 0x000000ffff047224 */ /* 0x000fe200078e001a */
[----:B------:R-:W-:Y:S01]  /*0ca0*/  LOP3.LUT R10, RZ, R0, RZ, 0x33, !PT ;  /* 0x00000000ff0a7212 */ /* 0x000fe200078e33ff */
[----:B------:R-:W3:Y:S01]  /*0cb0*/  LDC R23, c[0x0][0x610] ;  /* 0x00018400ff177b82 */ /* 0x000ee20000000800 */
[----:B------:R-:W-:Y:S05]  /*0cc0*/  @!P0 BRA `(.L_x_10) ;  /* 0x0000000000288947 */ /* 0x000fea0003800000 */
[----:B------:R-:W4:Y:S02]  /*0cd0*/  LDC R9, c[0x0][0x64c] ;  /* 0x00019300ff097b82 */ /* 0x000f240000000800 */
[----:B----4-:R-:W-:-:S05]  /*0ce0*/  IADD3 R9, P0, R26, R9, RZ ;  /* 0x000000091a097210 */ /* 0x010fca0007f1e0ff */
        /* <DEDUP_REMOVED lines=8> */
.L_x_10:
[----:B-1----:R-:W-:Y:S01]  /*0d70*/  SHF.R.U64 R4, R4, R14, R5 ;  /* 0x0000000e04047219 */ /* 0x002fe20000001205 */
[----:B0-----:R-:W-:Y:S01]  /*0d80*/  VIADD R6, R15, 0xffffffff ;  /* 0xffffffff0f067836 */ /* 0x001fe20000000000 */
[----:B------:R-:W-:Y:S02]  /*0d90*/  SHF.L.U32 R0, R21, R12, RZ ;  /* 0x0000000c15007219 */ /* 0x000fe400000006ff */
[----:B------:R-:W-:Y:S02]  /*0da0*/  LOP3.LUT R5, R27, R10, RZ, 0xc0, !PT ;  /* 0x0000000a1b057212 */ /* 0x000fe400078ec0ff */
[----:B------:R-:W-:Y:S02]  /*0db0*/  IADD3 R7, -R4, RZ, RZ ;  /* 0x000000ff04077210 */ /* 0x000fe40007ffe1ff */
[----:B------:R-:W-:Y:S01]  /*0dc0*/  SEL R3, R3, R30, !P1 ;  /* 0x0000001e03037207 */ /* 0x000fe20004800000 */
[----:B------:R-:W-:Y:S01]  /*0dd0*/  IMAD R4, R0, R4, R5 ;  /* 0x0000000400047224 */ /* 0x000fe200078e0205 */
[----:B------:R-:W-:Y:S01]  /*0de0*/  LOP3.LUT R6, R13, R6, RZ, 0xc0, !PT ;  /* 0x000000060d067212 */ /* 0x000fe200078ec0ff */
[----:B--2---:R-:W-:-:S02]  /*0df0*/  IMAD R0, R7, R20, R26 ;  /* 0x0000001407007224 */ /* 0x004fc400078e021a */
[----:B---3--:R-:W-:Y:S02]  /*0e00*/  IMAD R3, R4, R23, R3 ;  /* 0x0000001704037224 */ /* 0x008fe400078e0203 */
[----:B------:R-:W-:Y:S02]  /*0e10*/  IMAD.MOV.U32 R5, RZ, RZ, 0x1 ;  /* 0x00000001ff057424 */ /* 0x000fe400078e00ff */
[----:B------:R-:W-:Y:S02]  /*0e20*/  IMAD R4, R0, R15, R6 ;  /* 0x0000000f00047224 */ /* 0x000fe400078e0206 */
[----:B------:R-:W-:Y:S01]  /*0e30*/  IMAD.MOV.U32 R23, RZ, RZ, R28 ;  /* 0x000000ffff177224 */ /* 0x000fe200078e001c */
[----:B------:R-:W-:Y:S02]  /*0e40*/  PRMT R0, R5, 0x7610, R0 ;  /* 0x0000761005007816 */ /* 0x000fe40000000000 */
[----:B------:R-:W-:Y:S02]  /*0e50*/  SEL R154, R4, R3, !P1 ;  /* 0x00000003049a7207 */ /* 0x000fe40004800000 */
[----:B------:R-:W-:-:S07]  /*0e60*/  SEL R153, R3, R4, !P1 ;  /* 0x0000000403997207 */ /* 0x000fce0004800000 */
.L_x_8:
[----:B------:R-:W-:-:S08]  /*0e70*/  NOP ;  /* 0x0000000000007918 */ /* 0x000fd00000000000 */
[----:B------:R-:W0:Y:S02]  /*0e80*/  USETMAXREG.TRY_ALLOC.CTAPOOL UP0, 0xe8 ;  /* 0x000000e8000079c8 */ /* 0x000e240008000600 */
[----:B0-----:R-:W-:-:S13]  /*0e90*/  PLOP3.LUT P0, PT, PT, PT, UP0, 0x80, 0x0 ;  /* 0x000000000000781c */ /* 0x001fda0003f0f008 */
[----:B------:R-:W-:Y:S05]  /*0ea0*/  @!P0 BRA `(.L_x_8) ;  /* 0xfffffffc00f08947 */ /* 0x000fea000383ffff */
[----:B------:R-:W-:Y:S01]  /*0eb0*/  ULDC.64 UR4, c[0x0][0x598] ;  /* 0x0001660000047ab9 */ /* 0x000fe20000000a00 */
[----:B------:R-:W-:Y:S01]  /*0ec0*/  ULDC.64 UR36, c[0x0][0x208] ;  /* 0x0000820000247ab9 */ /* 0x000fe20000000a00 */
[----:B------:R-:W-:-:S04]  /*0ed0*/  ISETP.NE.U32.AND P0, PT, RZ, UR4, PT ;  /* 0x00000004ff007c0c */ /* 0x000fc8000bf05070 */
[----:B------:R-:W-:-:S13]  /*0ee0*/  ISETP.NE.AND.EX P0, PT, RZ, UR5, PT, P0 ;  /* 0x00000005ff007c0c */ /* 0x000fda000bf05300 */
[----:B------:R-:W-:Y:S05]  /*0ef0*/  @!P0 BRA `(.L_x_11) ;  /* 0x00000000001c8947 */ /* 0x000fea0003800000 */
[----:B------:R-:W0:Y:S02]  /*0f00*/  LDC.64 R4, c[0x0][0x598] ;  /* 0x00016600ff047b82 */ /* 0x000e240000000a00 */
[----:B0-----:R-:W2:Y:S02]  /*0f10*/  LDG.E.64 R4, desc[UR36][R4.64] ;  /* 0x0000002404047981 */ /* 0x001ea4000c1e1b00 */
[----:B--2---:R-:W-:-:S04]  /*0f20*/  ISETP.NE.U32.AND P0, PT, R4, RZ, PT ;  /* 0x000000ff0400720c */ /* 0x004fc80003f05070 */
[----:B------:R-:W-:-:S13]  /*0f30*/  ISETP.NE.AND.EX P0, PT, R5, RZ, PT, P0 ;  /* 0x000000ff0500720c */ /* 0x000fda0003f05300 */
[----:B------:R-:W-:Y:S05]  /*0f40*/  @!P0 BRA `(.L_x_11) ;  /* 0x0000000000088947 */ /* 0x000fea0003800000 */
[----:B------:R0:W5:Y:S01]  /*0f50*/  LD.E R155, desc[UR36][R4.64] ;  /* 0x00000024049b7980 */ /* 0x000162000c101900 */
[----:B------:R-:W-:Y:S05]  /*0f60*/  BRA `(.L_x_12) ;  /* 0x0000000000247947 */ /* 0x000fea0003800000 */
.L_x_11:
[----:B------:R-:W-:Y:S02]  /*0f70*/  ULDC.64 UR4, c[0x0][0x588] ;  /* 0x0001620000047ab9 */ /* 0x000fe40000000a00 */
[----:B------:R-:W-:-:S04]  /*0f80*/  ISETP.NE.U32.AND P0, PT, RZ, UR4, PT ;  /* 0x00000004ff007c0c */ /* 0x000fc8000bf05070 */
[----:B------:R-:W-:-:S13]  /*0f90*/  ISETP.NE.AND.EX P0, PT, RZ, UR5, PT, P0 ;  /* 0x00000005ff007c0c */ /* 0x000fda000bf05300 */
[----:B------:R-:W-:Y:S05]  /*0fa0*/  @!P0 BRA `(.L_x_13) ;  /* 0x00000000000c8947 */ /* 0x000fea0003800000 */
[----:B------:R-:W0:Y:S02]  /*0fb0*/  LDC.64 R4, c[0x0][0x588] ;  /* 0x00016200ff047b82 */ /* 0x000e240000000a00 */
[----:B0-----:R1:W5:Y:S01]  /*0fc0*/  LDG.E R155, desc[UR36][R4.64] ;  /* 0x00000024049b7981 */ /* 0x001362000c1e1900 */
[----:B------:R-:W-:Y:S05]  /*0fd0*/  BRA `(.L_x_12) ;  /* 0x0000000000087947 */ /* 0x000fea0003800000 */
.L_x_13:
[----:B------:R-:W-:Y:S02]  /*0fe0*/  ULDC UR4, c[0x0][0x580] ;  /* 0x0001600000047ab9 */ /* 0x000fe40000000800 */
[----:B------:R-:W-:-:S07]  /*0ff0*/  IMAD.U32 R155, RZ, RZ, UR4 ;  /* 0x00000004ff9b7e24 */ /* 0x000fce000f8e00ff */
.L_x_12:
[----:B------:R-:W-:Y:S02]  /*1000*/  ULDC.64 UR4, c[0x0][0x5a0] ;  /* 0x0001680000047ab9 */ /* 0x000fe40000000a00 */
[----:B------:R-:W-:-:S04]  /*1010*/  ISETP.NE.U32.AND P0, PT, RZ, UR4, PT ;  /* 0x00000004ff007c0c */ /* 0x000fc8000bf05070 */
[----:B------:R-:W-:-:S13]  /*1020*/  ISETP.NE.AND.EX P0, PT, RZ, UR5, PT, P0 ;  /* 0x00000005ff007c0c */ /* 0x000fda000bf05300 */
[----:B------:R-:W-:Y:S05]  /*1030*/  @!P0 BRA `(.L_x_14) ;  /* 0x00000000001c8947 */ /* 0x000fea0003800000 */
[----:B01----:R-:W0:Y:S02]  /*1040*/  LDC.64 R4, c[0x0][0x5a0] ;  /* 0x00016800ff047b82 */ /* 0x003e240000000a00 */
[----:B0-----:R-:W2:Y:S02]  /*1050*/  LDG.E.64 R4, desc[UR36][R4.64] ;  /* 0x0000002404047981 */ /* 0x001ea4000c1e1b00 */
[----:B--2---:R-:W-:-:S04]  /*1060*/  ISETP.NE.U32.AND P0, PT, R4, RZ, PT ;  /* 0x000000ff0400720c */ /* 0x004fc80003f05070 */
[----:B------:R-:W-:-:S13]  /*1070*/  ISETP.NE.AND.EX P0, PT, R5, RZ, PT, P0 ;  /* 0x000000ff0500720c */ /* 0x000fda0003f05300 */
[----:B------:R-:W-:Y:S05]  /*1080*/  @!P0 BRA `(.L_x_14) ;  /* 0x0000000000088947 */ /* 0x000fea0003800000 */
[----:B------:R0:W5:Y:S01]  /*1090*/  LD.E R156, desc[UR36][R4.64] ;  /* 0x00000024049c7980 */ /* 0x000162000c101900 */
[----:B------:R-:W-:Y:S05]  /*10a0*/  BRA `(.L_x_15) ;  /* 0x0000000000247947 */ /* 0x000fea0003800000 */
.L_x_14:
[----:B------:R-:W-:Y:S02]  /*10b0*/  ULDC.64 UR4, c[0x0][0x590] ;  /* 0x0001640000047ab9 */ /* 0x000fe40000000a00 */
[----:B------:R-:W-:-:S04]  /*10c0*/  ISETP.NE.U32.AND P0, PT, RZ, UR4, PT ;  /* 0x00000004ff007c0c */ /* 0x000fc8000bf05070 */
[----:B------:R-:W-:-:S13]  /*10d0*/  ISETP.NE.AND.EX P0, PT, RZ, UR5, PT, P0 ;  /* 0x00000005ff007c0c */ /* 0x000fda000bf05300 */
[----:B------:R-:W-:Y:S05]  /*10e0*/  @!P0 BRA `(.L_x_16) ;  /* 0x00000000000c8947 */ /* 0x000fea0003800000 */
[----:B------:R-:W2:Y:S02]  /*10f0*/  LDC.64 R156, c[0x0][0x590] ;  /* 0x00016400ff9c7b82 */ /* 0x000ea40000000a00 */
[----:B--2---:R2:W5:Y:S01]  /*1100*/  LDG.E R156, desc[UR36][R156.64] ;  /* 0x000000249c9c7981 */ /* 0x004562000c1e1900 */
[----:B------:R-:W-:Y:S05]  /*1110*/  BRA `(.L_x_15) ;  /* 0x0000000000087947 */ /* 0x000fea0003800000 */
.L_x_16:
[----:B------:R-:W-:Y:S02]  /*1120*/  ULDC UR4, c[0x0][0x584] ;  /* 0x0001610000047ab9 */ /* 0x000fe40000000800 */
[----:B------:R-:W-:-:S07]  /*1130*/  IMAD.U32 R156, RZ, RZ, UR4 ;  /* 0x00000004ff9c7e24 */ /* 0x000fce000f8e00ff */
.L_x_15:
[----:B------:R-:W-:-:S13]  /*1140*/  LOP3.LUT P0, RZ, R0, 0xff, RZ, 0xc0, !PT ;  /* 0x000000ff00ff7812 */ /* 0x000fda000780c0ff */
[----:B------:R-:W-:Y:S05]  /*1150*/  @!P0 EXIT ;  /* 0x000000000000894d */ /* 0x000fea0003800000 */
[----:B------:R-:W-:Y:S01]  /*1160*/  ULDC UR4, c[0x0][0x28c] ;  /* 0x0000a30000047ab9 */ /* 0x000fe20000000800 */
[----:B------:R-:W-:Y:S01]  /*1170*/  LOP3.LUT R166, R19, 0x1, RZ, 0xfc, !PT ;  /* 0x0000000113a67812 */ /* 0x000fe200078efcff */
[----:B------:R-:W-:Y:S01]  /*1180*/  UIADD3 UR4, UR4, 0x1f, URZ ;  /* 0x0000001f04047890 */ /* 0x000fe2000fffe03f */
[----:B------:R-:W-:Y:S01]  /*1190*/  UMOV UR38, URZ ;  /* 0x0000003f00267c82 */ /* 0x000fe20008000000 */
[----:B------:R-:W-:Y:S02]  /*11a0*/  UMOV UR39, URZ ;  /* 0x0000003f00277c82 */ /* 0x000fe40008000000 */
[----:B------:R-:W-:-:S04]  /*11b0*/  USHF.R.S32.HI UR5, URZ, 0x1f, UR4 ;  /* 0x0000001f3f057899 */ /* 0x000fc80008011404 */
[----:B------:R-:W-:-:S04]  /*11c0*/  ULEA.HI UR5, UR5, UR4, URZ, 0x5 ;  /* 0x0000000405057291 */ /* 0x000fc8000f8f283f */
[----:B------:R-:W-:-:S12]  /*11d0*/  USHF.R.S32.HI UR40, URZ, 0x5, UR5 ;  /* 0x000000053f287899 */ /* 0x000fd80008011405 */
.L_x_290:
[----:B------:R-:W-:Y:S01]  /*11e0*/  LOP3.LUT R0, R18, 0x80, RZ, 0xc0, !PT ;  /* 0x0000008012007812 */ /* 0x000fe200078ec0ff */
[----:B---3--:R-:W3:Y:S01]  /*11f0*/  S2UR UR7, SR_CgaCtaId ;  /* 0x00000000000779c3 */ /* 0x008ee20000008800 */
[----:B------:R-:W-:Y:S02]  /*1200*/  UMOV UR6, 0x400 ;  /* 0x0000040000067882 */ /* 0x000fe40000000000 */
[----:B------:R-:W-:-:S06]  /*1210*/  SHF.R.U32.HI R0, RZ, 0x7, R0 ;  /* 0x00000007ff007819 */ /* 0x000fcc0000011600 */
[----:B----4-:R-:W4:Y:S01]  /*1220*/  SHFL.IDX PT, R0, R0, RZ, 0x1f ;  /* 0x00001fff00007589 */ /* 0x010f2200000e0000 */
[----:B---3--:R-:W-:Y:S01]  /*1230*/  ULEA UR6, UR7, UR6, 0x18 ;  /* 0x0000000607067291 */ /* 0x008fe2000f8ec03f */
[----:B----4-:R-:W-:-:S13]  /*1240*/  R2UR UR4, R0 ;  /* 0x00000000000472ca */ /* 0x010fda00000e0000 */
[----:B------:R-:W-:-:S04]  /*1250*/  ULEA.HI UR5, UR4, UR4, URZ, 0x1 ;  /* 0x0000000404057291 */ /* 0x000fc8000f8f083f */
[----:B------:R-:W-:-:S04]  /*1260*/  ULOP3.LUT UR5, UR5, 0xffffe, URZ, 0xc0, !UPT ;  /* 0x000ffffe05057892 */ /* 0x000fc8000f8ec03f */
[----:B------:R-:W-:-:S03]  /*1270*/  UIADD3 UR5, UR4, -UR5, URZ ;  /* 0x8000000504057290 */ /* 0x000fc6000fffe03f */
[----:B------:R-:W-:Y:S01]  /*1280*/  ULDC UR4, c[0x0][0x28c] ;  /* 0x0000a30000047ab9 */ /* 0x000fe20000000800 */
[----:B------:R-:W-:Y:S01]  /*1290*/  ULEA UR5, UR5, UR6, 0xc ;  /* 0x0000000605057291 */ /* 0x000fe2000f8e603f */
[----:B------:R-:W-:-:S03]  /*12a0*/  ISETP.LT.AND P0, PT, RZ, UR4, PT ;  /* 0x00000004ff007c0c */ /* 0x000fc6000bf01270 */
[----:B------:R-:W-:-:S04]  /*12b0*/  UIADD3 UR5, UR5, 0x100, URZ ;  /* 0x0000010005057890 */ /* 0x000fc8000fffe03f */
[----:B------:R-:W-:-:S04]  /*12c0*/  USHF.R.U32.HI UR5, URZ, 0x4, UR5 ;  /* 0x000000043f057899 */ /* 0x000fc80008011605 */
[----:B------:R-:W-:Y:S02]  /*12d0*/  ULOP3.LUT UR41, UR5, 0x3fff, URZ, 0xc0, !UPT ;  /* 0x00003fff05297892 */ /* 0x000fe4000f8ec03f */
[----:B-12---:R-:W-:Y:S10]  /*12e0*/  @P0 BRA `(.L_x_17) ;  /* 0x0000000000400947 */ /* 0x006ff40003800000 */
[----:B------:R-:W-:Y:S01]  /*12f0*/  MOV R0, 0x0 ;  /* 0x0000000000007802 */ /* 0x000fe20000000f00 */
[----:B------:R-:W-:Y:S01]  /*1300*/  ULDC.64 UR4, c[0x4][0x68] ;  /* 0x01001a0000047ab9 */ /* 0x000fe20000000a00 */
[----:B------:R-:W-:Y:S01]  /*1310*/  ULDC.64 UR6, c[0x4][0x8] ;  /* 0x0100020000067ab9 */ /* 0x000fe20000000a00 */
[----:B01----:R-:W-:Y:S01]  /*1320*/  IMAD.U32 R4, RZ, RZ, UR4 ;  /* 0x00000004ff047e24 */ /* 0x003fe2000f8e00ff */
[----:B------:R0:W1:Y:S01]  /*1330*/  LDC.64 R14, c[0x4][R0] ;  /* 0x01000000000e7b82 */ /* 0x0000620000000a00 */
[----:B------:R-:W-:Y:S01]  /*1340*/  IMAD.U32 R5, RZ, RZ, UR5 ;  /* 0x00000005ff057e24 */ /* 0x000fe2000f8e00ff */
[----:B------:R-:W-:Y:S01]  /*1350*/  ULDC.64 UR4, c[0x4][0x70] ;  /* 0x01001c0000047ab9 */ /* 0x000fe20000000a00 */
[----:B------:R-:W-:Y:S01]  /*1360*/  MOV R10, UR6 ;  /* 0x00000006000a7c02 */ /* 0x000fe20008000f00 */
[----:B------:R-:W-:Y:S02]  /*1370*/  IMAD.U32 R6, RZ, RZ, UR4 ;  /* 0x00000004ff067e24 */ /* 0x000fe4000f8e00ff */
[----:B------:R-:W-:-:S02]  /*1380*/  IMAD.U32 R7, RZ, RZ, UR5 ;  /* 0x00000005ff077e24 */ /* 0x000fc4000f8e00ff */
[----:B------:R-:W-:Y:S02]  /*1390*/  IMAD.U32 R11, RZ, RZ, UR7 ;  /* 0x00000007ff0b7e24 */ /* 0x000fe4000f8e00ff */
[----:B------:R-:W-:Y:S02]  /*13a0*/  IMAD.MOV.U32 R8, RZ, RZ, 0x1e1 ;  /* 0x000001e1ff087424 */ /* 0x000fe400078e00ff */
[----:B------:R-:W-:Y:S02]  /*13b0*/  IMAD.MOV.U32 R12, RZ, RZ, 0x1 ;  /* 0x00000001ff0c7424 */ /* 0x000fe400078e00ff */
[----:B0-----:R-:W-:-:S07]  /*13c0*/  IMAD.MOV.U32 R13, RZ, RZ, RZ ;  /* 0x000000ffff0d7224 */ /* 0x001fce00078e00ff */
[----:B------:R-:W-:-:S07]  /*13d0*/  LEPC R20, `(.L_x_17) ;  /* 0x000000001014794e */ /* 0x000fce0000000000 */
[----:B-12--5:R-:W-:Y:S05]  /*13e0*/  CALL.ABS.NOINC R14 ;  /* 0x000000000e007343 */ /* 0x026fea0003c00000 */
.L_x_17:
[----:B------:R-:W-:-:S13]  /*13f0*/  ISETP.NE.AND P0, PT, R166, 0x3, PT ;  /* 0x00000003a600780c */ /* 0x000fda0003f05270 */
[----:B------:R-:W-:Y:S05]  /*1400*/  @!P0 BRA `(.L_x_18) ;  /* 0x0000000000048947 */ /* 0x000fea0003800000 */
[----:B------:R-:W-:Y:S01]  /*1410*/  BPT.TRAP 0x1 ;  /* 0x000000040000795c */ /* 0x000fe20000300000 */
.L_x_18:
[----:B------:R-:W3:Y:S01]  /*1420*/  S2UR UR5, SR_CgaCtaId ;  /* 0x00000000000579c3 */ /* 0x000ee20000008800 */
[----:B------:R-:W-:Y:S01]  /*1430*/  UMOV UR4, 0x400 ;  /* 0x0000040000047882 */ /* 0x000fe20000000000 */
[----:B------:R-:W-:Y:S02]  /*1440*/  IMAD.U32 R0, RZ, RZ, UR38 ;  /* 0x00000026ff007e24 */ /* 0x000fe4000f8e00ff */
[----:B------:R-:W-:-:S03]  /*1450*/  IMAD.U32 R3, RZ, RZ, UR39 ;  /* 0x00000027ff037e24 */ /* 0x000fc6000f8e00ff */
[----:B------:R-:W-:Y:S01]  /*1460*/  SHF.L.U32 R0, R0, 0x1f, RZ ;  /* 0x0000001f00007819 */ /* 0x000fe200000006ff */
[----:B---3--:R-:W-:-:S06]  /*1470*/  ULEA UR4, UR5, UR4, 0x18 ;  /* 0x0000000405047291 */ /* 0x008fcc000f8ec03f */
[----:B------:R-:W-:-:S04]  /*1480*/  IMAD.U32 R6, RZ, RZ, UR4 ;  /* 0x00000004ff067e24 */ /* 0x000fc8000f8e00ff */
[----:B------:R-:W-:-:S04]  /*1490*/  IMAD R3, R3, 0x8, R6 ;  /* 0x0000000803037824 */ /* 0x000fc800078e0206 */
[----:B------:R3:W4:Y:S01]  /*14a0*/  SYNCS.PHASECHK.TRANS64.TRYWAIT P1, [R3+URZ], R0 ;  /* 0x00000000030075a7 */ /* 0x000722000802017f */
[----:B------:R-:W-:Y:S05]  /*14b0*/  @!P0 BRA `(.L_x_19) ;  /* 0x0000000000048947 */ /* 0x000fea0003800000 */
[----:B------:R-:W-:Y:S01]  /*14c0*/  BPT.TRAP 0x1 ;  /* 0x000000040000795c */ /* 0x000fe20000300000 */
.L_x_19:
[----:B----4-:R-:W-:Y:S05]  /*14d0*/  @P1 BRA `(.L_x_20) ;  /* 0x0000000000081947 */ /* 0x010fea0003800000 */
[----:B------:R-:W4:Y:S02]  /*14e0*/  SYNCS.PHASECHK.TRANS64.TRYWAIT P1, [R3+URZ], R0 ;  /* 0x00000000030075a7 */ /* 0x000f24000802017f */
[----:B----4-:R-:W-:Y:S05]  /*14f0*/  @!P1 BRA `(.L_x_21) ;  /* 0x000000ac004c9947 */ /* 0x010fea0003800000 */
.L_x_20:
[----:B------:R-:W-:-:S04]  /*1500*/  UISETP.LT.AND UP0, UPT, UR40, 0x1, UPT ;  /* 0x000000012800788c */ /* 0x000fc8000bf01270 */
[----:B------:R-:W-:-:S06]  /*1510*/  USEL UR4, UR40, 0x1, UP0 ;  /* 0x0000000128047887 */ /* 0x000fcc0008000000 */
[----:B---34-:R-:W-:Y:S01]  /*1520*/  MOV R0, UR4 ;  /* 0x0000000400007c02 */ /* 0x018fe20008000f00 */
[----:B------:R-:W-:Y:S05]  /*1530*/  WARPSYNC.ALL ;  /* 0x0000000000007948 */ /* 0x000fea0003800000 */
[----:B------:R-:W-:-:S04]  /*1540*/  IADD3 R0, -R0, UR40, RZ ;  /* 0x0000002800007c10 */ /* 0x000fc8000fffe1ff */
[----:B------:R-:W-:Y:S02]  /*1550*/  ISETP.GE.AND P1, PT, R0, 0x1, PT ;  /* 0x000000010000780c */ /* 0x000fe40003f26270 */
[----:B------:R-:W-:Y:S01]  /*1560*/  R2UR UR4, R6 ;  /* 0x00000000060472ca */ /* 0x000fe200000e0000 */
[----:B------:R-:W-:Y:S01]  /*1570*/  WARPGROUP.ARRIVE ;  /* 0x00000000000079c5 */ /* 0x000fe20000000000 */
[----:B------:R-:W-:Y:S01]  /*1580*/  UMOV UR9, 0x80000020 ;  /* 0x8000002000097882 */ /* 0x000fe20000000000 */
[----:B------:R-:W-:-:S10]  /*1590*/  UMOV UR11, 0x80000020 ;  /* 0x80000020000b7882 */ /* 0x000fd40000000000 */
[----:B------:R-:W-:-:S04]  /*15a0*/  UIADD3 UR4, UR4, 0xc100, URZ ;  /* 0x0000c10004047890 */ /* 0x000fc8000fffe03f */
[----:B------:R-:W-:-:S04]  /*15b0*/  USHF.R.U32.HI UR4, URZ, 0x4, UR4 ;  /* 0x000000043f047899 */ /* 0x000fc80008011604 */
[----:B------:R-:W-:Y:S02]  /*15c0*/  ULOP3.LUT UR5, UR4, 0x3fff, URZ, 0xc0, !UPT ;  /* 0x00003fff04057892 */ /* 0x000fe4000f8ec03f */
[----:B------:R-:W-:Y:S02]  /*15d0*/  ULOP3.LUT UR4, UR41, 0x10000, URZ, 0xfc, !UPT ;  /* 0x0001000029047892 */ /* 0x000fe4000f8efc3f */
[----:B------:R-:W-:Y:S02]  /*15e0*/  ULOP3.LUT UR5, UR5, 0x10000, URZ, 0xfc, !UPT ;  /* 0x0001000005057892 */ /* 0x000fe4000f8efc3f */
[----:B------:R-:W-:Y:S02]  /*15f0*/  ULEA UR6, UR39, UR4, 0xa ;  /* 0x0000000427067291 */ /* 0x000fe4000f8e503f */
[----:B------:R-:W-:-:S05]  /*1600*/  ULEA UR7, UR39, UR5, 0x9 ;  /* 0x0000000527077291 */ /* 0x000fca000f8e483f */
[----:B------:R-:W-:Y:S02]  /*1610*/  UMOV UR8, UR6 ;  /* 0x0000000600087c82 */ /* 0x000fe40008000000 */
[----:B------:R-:W-:Y:S02]  /*1620*/  UMOV UR10, UR7 ;  /* 0x00000007000a7c82 */ /* 0x000fe40008000000 */
[----:B------:R-:W-:Y:S01]  /*1630*/  HGMMA.64x128x16.F32 R88, gdesc[UR8], RZ, !UPT, gsb0 ;  /* 0x01e00000085879f0 */ /* 0x000fe2000c0008ff */
[----:B------:R-:W-:Y:S01]  /*1640*/  UIADD3 UR8, UR6, 0x200, URZ ;  /* 0x0000020006087890 */ /* 0x000fe2000fffe03f */
[----:B------:R-:W-:Y:S01]  /*1650*/  UMOV UR9, 0x80000020 ;  /* 0x8000002000097882 */ /* 0x000fe20000000000 */
[----:B------:R-:W-:Y:S02]  /*1660*/  WARPGROUP.DEPBAR.LE gsb0, 0x0 ;  /* 0x00008000000079c5 */ /* 0x000fe40000010000 */
[----:B------:R-:W-:-:S07]  /*1670*/  WARPGROUP.ARRIVE ;  /* 0x00000000000079c5 */ /* 0x000fce0000000000 */
[----:B------:R-:W-:Y:S01]  /*1680*/  HGMMA.64x128x16.F32 R24, gdesc[UR8], RZ, !UPT, gsb0 ;  /* 0x01e00000081879f0 */ /* 0x000fe2000c0008ff */
[----:B------:R-:W-:Y:S02]  /*1690*/  UIADD3 UR8, UR6, 0x2, URZ ;  /* 0x0000000206087890 */ /* 0x000fe4000fffe03f */
[----:B------:R-:W-:Y:S01]  /*16a0*/  UIADD3 UR10, UR7, 0x2, URZ ;  /* 0x00000002070a7890 */ /* 0x000fe2000fffe03f */
[----:B------:R-:W-:Y:S01]  /*16b0*/  UMOV UR9, 0x80000020 ;  /* 0x8000002000097882 */ /* 0x000fe20000000000 */
[----:B------:R-:W-:Y:S01]  /*16c0*/  UMOV UR11, 0x80000020 ;  /* 0x80000020000b7882 */ /* 0x000fe20000000000 */
[----:B------:R-:W-:Y:S02]  /*16d0*/  WARPGROUP.DEPBAR.LE gsb0, 0x0 ;  /* 0x00008000000079c5 */ /* 0x000fe40000010000 */
[----:B------:R-:W-:-:S06]  /*16e0*/  WARPGROUP.ARRIVE ;  /* 0x00000000000079c5 */ /* 0x000fcc0000000000 */
[----:B------:R-:W-:Y:S01]  /*16f0*/  HGMMA.64x128x16.F32 R88, gdesc[UR8], R88, gsb0 ;  /* 0x01e00000085879f0 */ /* 0x000fe20008000858 */
[----:B------:R-:W-:Y:S01]  /*1700*/  UIADD3 UR8, UR6, 0x202, URZ ;  /* 0x0000020206087890 */ /* 0x000fe2000fffe03f */
[----:B------:R-:W-:Y:S01]  /*1710*/  UMOV UR9, 0x80000020 ;  /* 0x8000002000097882 */ /* 0x000fe20000000000 */
[----:B------:R-:W-:Y:S02]  /*1720*/  WARPGROUP.DEPBAR.LE gsb0, 0x0 ;  /* 0x00008000000079c5 */ /* 0x000fe40000010000 */
[----:B------:R-:W-:-:S07]  /*1730*/  WARPGROUP.ARRIVE ;  /* 0x00000000000079c5 */ /* 0x000fce0000000000 */
[----:B------:R-:W-:Y:S03]  /*1740*/  HGMMA.64x128x16.F32 R24, gdesc[UR8], R24, gsb0 ;  /* 0x01e00000081879f0 */ /* 0x000fe60008000818 */
[----:B------:R-:W-:Y:S02]  /*1750*/  WARPGROUP.DEPBAR.LE gsb0, 0x0 ;  /* 0x00008000000079c5 */ /* 0x000fe40000010000 */
[----:B------:R-:W-:Y:S05]  /*1760*/  @!P1 BRA `(.L_x_22) ;  /* 0x0000000400149947 */ /* 0x000fea0003800000 */
[----:B------:R-:W-:Y:S02]  /*1770*/  UIADD3 UR6, UR39, 0x1, URZ ;  /* 0x0000000127067890 */ /* 0x000fe4000fffe03f */
[----:B------:R-:W-:Y:S02]  /*1780*/  IMAD.U32 R3, RZ, RZ, UR39 ;  /* 0x00000027ff037e24 */ /* 0x000fe4000f8e00ff */
[----:B------:R-:W-:-:S04]  /*1790*/  UISETP.NE.AND UP0, UPT, UR6, 0x3, UPT ;  /* 0x000000030600788c */ /* 0x000fc8000bf05270 */
[----:B------:R-:W-:Y:S02]  /*17a0*/  USEL UR7, URZ, 0x1, UP0 ;  /* 0x000000013f077887 */ /* 0x000fe40008000000 */
[----:B------:R-:W-:Y:S02]  /*17b0*/  USEL UR6, UR6, URZ, UP0 ;  /* 0x0000003f06067287 */ /* 0x000fe40008000000 */
[----:B------:R-:W-:-:S06]  /*17c0*/  ULOP3.LUT UR7, UR38, UR7, URZ, 0x3c, !UPT ;  /* 0x0000000726077292 */ /* 0x000fcc000f8e3c3f */
[----:B------:R-:W-:-:S07]  /*17d0*/  IMAD.U32 R7, RZ, RZ, UR7 ;  /* 0x00000007ff077e24 */ /* 0x000fce000f8e00ff */
.L_x_29:
[----:B------:R-:W-:Y:S05]  /*17e0*/  @!P0 BRA `(.L_x_23) ;  /* 0x0000000000048947 */ /* 0x000fea0003800000 */
[----:B------:R-:W-:Y:S01]  /*17f0*/  BPT.TRAP 0x1 ;  /* 0x000000040000795c */ /* 0x000fe20000300000 */
.L_x_23:
[----:B------:R-:W3:Y:S01]  /*1800*/  S2UR UR8, SR_CgaCtaId ;  /* 0x00000000000879c3 */ /* 0x000ee20000008800 */
[----:B------:R-:W-:Y:S01]  /*1810*/  UMOV UR7, 0x400 ;  /* 0x0000040000077882 */ /* 0x000fe20000000000 */
[----:B01----:R-:W-:Y:S01]  /*1820*/  IMAD.U32 R5, RZ, RZ, UR6 ;  /* 0x00000006ff057e24 */ /* 0x003fe2000f8e00ff */
[----:B------:R-:W-:Y:S01]  /*1830*/  SHF.L.U32 R4, R7, 0x1f, RZ ;  /* 0x0000001f07047819 */ /* 0x000fe200000006ff */
[----:B---3--:R-:W-:-:S06]  /*1840*/  ULEA UR7, UR8, UR7, 0x18 ;  /* 0x0000000708077291 */ /* 0x008fcc000f8ec03f */
[----:B------:R-:W-:-:S04]  /*1850*/  IMAD.U32 R6, RZ, RZ, UR7 ;  /* 0x00000007ff067e24 */ /* 0x000fc8000f8e00ff */
[----:B------:R-:W-:-:S04]  /*1860*/  IMAD R5, R5, 0x8, R6 ;  /* 0x0000000805057824 */ /* 0x000fc800078e0206 */
[----:B------:R0:W1:Y:S01]  /*1870*/  SYNCS.PHASECHK.TRANS64.TRYWAIT P1, [R5+URZ], R4 ;  /* 0x00000004050075a7 */ /* 0x000062000802017f */
[----:B------:R-:W-:Y:S05]  /*1880*/  @!P0 BRA `(.L_x_24) ;  /* 0x0000000000048947 */ /* 0x000fea0003800000 */
[----:B------:R-:W-:Y:S01]  /*1890*/  BPT.TRAP 0x1 ;  /* 0x000000040000795c */ /* 0x000fe20000300000 */
.L_x_24:
[----:B-1----:R-:W-:Y:S05]  /*18a0*/  @P1 BRA `(.L_x_25) ;  /* 0x0000000000081947 */ /* 0x002fea0003800000 */
[----:B------:R-:W1:Y:S02]  /*18b0*/  SYNCS.PHASECHK.TRANS64.TRYWAIT P1, [R5+URZ], R4 ;  /* 0x00000004050075a7 */ /* 0x000e64000802017f */
[----:B-1----:R-:W-:Y:S05]  /*18c0*/  @!P1 BRA `(.L_x_26) ;  /* 0x000000a8006c9947 */ /* 0x002fea0003800000 */
.L_x_25:
[----:B------:R-:W-:Y:S01]  /*18d0*/  ULEA UR7, UR6, UR4, 0xa ;  /* 0x0000000406077291 */ /* 0x000fe2000f8e503f */
[----:B------:R-:W-:Y:S01]  /*18e0*/  WARPGROUP.ARRIVE ;  /* 0x00000000000079c5 */ /* 0x000fe20000000000 */
[----:B------:R-:W-:Y:S01]  /*18f0*/  ULEA UR12, UR6, UR5, 0x9 ;  /* 0x00000005060c7291 */ /* 0x000fe2000f8e483f */
[----:B------:R-:W-:Y:S01]  /*1900*/  UMOV UR9, 0x80000020 ;  /* 0x8000002000097882 */ /* 0x000fe20000000000 */
[----:B------:R-:W-:-:S03]  /*1910*/  UMOV UR11, 0x80000020 ;  /* 0x80000020000b7882 */ /* 0x000fc60000000000 */
[----:B------:R-:W-:Y:S02]  /*1920*/  UMOV UR8, UR7 ;  /* 0x0000000700087c82 */ /* 0x000fe40008000000 */
[----:B------:R-:W-:Y:S02]  /*1930*/  UMOV UR10, UR12 ;  /* 0x0000000c000a7c82 */ /* 0x000fe40008000000 */
[----:B------:R-:W-:Y:S01]  /*1940*/  HGMMA.64x128x16.F32 R88, gdesc[UR8], R88, gsb0 ;  /* 0x01e00000085879f0 */ /* 0x000fe20008000858 */
[----:B------:R-:W-:Y:S01]  /*1950*/  UIADD3 UR8, UR7, 0x200, URZ ;  /* 0x0000020007087890 */ /* 0x000fe2000fffe03f */
[----:B------:R-:W-:Y:S01]  /*1960*/  UMOV UR9, 0x80000020 ;  /* 0x8000002000097882 */ /* 0x000fe20000000000 */
[----:B------:R-:W-:Y:S02]  /*1970*/  WARPGROUP.DEPBAR.LE gsb0, 0x0 ;  /* 0x00008000000079c5 */ /* 0x000fe40000010000 */
[----:B------:R-:W-:-:S07]  /*1980*/  WARPGROUP.ARRIVE ;  /* 0x00000000000079c5 */ /* 0x000fce0000000000 */
[----:B------:R-:W-:Y:S01]  /*1990*/  HGMMA.64x128x16.F32 R24, gdesc[UR8], R24, gsb0 ;  /* 0x01e00000081879f0 */ /* 0x000fe20008000818 */
        /* <DEDUP_REMOVED lines=14> */
[----:B------:R-:W-:Y:S01]  /*1a80*/  BPT.TRAP 0x1 ;  /* 0x000000040000795c */ /* 0x000fe20000300000 */
.L_x_27:
[----:B------:R-:W-:-:S13]  /*1a90*/  ISETP.NE.AND P1, PT, R22, RZ, PT ;  /* 0x000000ff1600720c */ /* 0x000fda0003f25270 */
[----:B01----:R-:W-:-:S04]  /*1aa0*/  @P1 IMAD R4, R3, 0x8, R6 ;  /* 0x0000000803041824 */ /* 0x003fc800078e0206 */
[----:B------:R-:W-:-:S05]  /*1ab0*/  @P1 VIADD R5, R4, 0x18 ;  /* 0x0000001804051836 */ /* 0x000fca0000000000 */
[----:B------:R-:W-:-:S04]  /*1ac0*/  @P1 PRMT R5, R152, 0x654, R5 ;  /* 0x0000065498051816 */ /* 0x000fc80000000005 */
[----:B------:R0:W-:Y:S01]  /*1ad0*/  @P1 SYNCS.ARRIVE.TRANS64.RED.A1T0 RZ, [R5+URZ], RZ ;  /* 0x000000ff05ff19a7 */ /* 0x0001e2000810043f */
[----:B------:R-:W-:-:S13]  /*1ae0*/  ISETP.GT.U32.AND P1, PT, R19, 0x1, PT ;  /* 0x000000011300780c */ /* 0x000fda0003f24070 */
[----:B0-----:R-:W-:Y:S05]  /*1af0*/  @P1 BRA `(.L_x_28) ;  /* 0x0000000000041947 */ /* 0x001fea0003800000 */
[----:B------:R-:W-:Y:S01]  /*1b00*/  BPT.TRAP 0x1 ;  /* 0x000000040000795c */ /* 0x000fe20000300000 */
.L_x_28:
[----:B------:R-:W-:Y:S01]  /*1b10*/  UIADD3 UR6, UR6, 0x1, URZ ;  /* 0x0000000106067890 */ /* 0x000fe2000fffe03f */
[C---:B------:R-:W-:Y:S01]  /*1b20*/  ISETP.GT.AND P2, PT, R0.reuse, 0x1, PT ;  /* 0x000000010000780c */ /* 0x040fe20003f44270 */
[----:B------:R-:W-:Y:S01]  /*1b30*/  VIADD R3, R3, 0x1 ;  /* 0x0000000103037836 */ /* 0x000fe20000000000 */
[----:B------:R-:W-:Y:S01]  /*1b40*/  IADD3 R0, R0, -0x1, RZ ;  /* 0xffffffff00007810 */ /* 0x000fe20007ffe0ff */
[----:B------:R-:W-:-:S03]  /*1b50*/  UISETP.NE.AND UP0, UPT, UR6, 0x3, UPT ;  /* 0x000000030600788c */ /* 0x000fc6000bf05270 */
[C---:B------:R-:W-:Y:S01]  /*1b60*/  ISETP.NE.AND P1, PT, R3.reuse, 0x3, PT ;  /* 0x000000030300780c */ /* 0x040fe20003f25270 */
[----:B------:R-:W-:Y:S02]  /*1b70*/  USEL UR7, URZ, 0x1, UP0 ;  /* 0x000000013f077887 */ /* 0x000fe40008000000 */
[----:B------:R-:W-:Y:S01]  /*1b80*/  USEL UR6, UR6, URZ, UP0 ;  /* 0x0000003f06067287 */ /* 0x000fe20008000000 */
[----:B------:R-:W-:-:S03]  /*1b90*/  SEL R3, R3, RZ, P1 ;  /* 0x000000ff03037207 */ /* 0x000fc60000800000 */
[----:B------:R-:W-:Y:S01]  /*1ba0*/  LOP3.LUT R7, R7, UR7, RZ, 0x3c, !PT ;  /* 0x0000000707077c12 */ /* 0x000fe2000f8e3cff */
[----:B------:R-:W-:Y:S07]  /*1bb0*/  @P2 BRA `(.L_x_29) ;  /* 0xfffffffc00082947 */ /* 0x000fee000383ffff */
.L_x_22:
[----:B------:R-:W3:Y:S02]  /*1bc0*/  LDC R0, c[0x0][0x28c] ;  /* 0x0000a300ff007b82 */ /* 0x000ee40000000800 */
[----:B---3--:R-:W-:-:S13]  /*1bd0*/  ISETP.GE.AND P1, PT, R0, 0x1, PT ;  /* 0x000000010000780c */ /* 0x008fda0003f26270 */
[----:B------:R-:W-:Y:S05]  /*1be0*/  @!P1 BRA `(.L_x_30) ;  /* 0x0000000000509947 */ /* 0x000fea0003800000 */
[----:B------:R-:W-:Y:S05]  /*1bf0*/  @!P0 BRA `(.L_x_31) ;  /* 0x0000000000048947 */ /* 0x000fea0003800000 */
[----:B------:R-:W-:Y:S01]  /*1c00*/  BPT.TRAP 0x1 ;  /* 0x000000040000795c */ /* 0x000fe20000300000 */
.L_x_31:
[----:B------:R-:W-:Y:S01]  /*1c10*/  ISETP.NE.AND P0, PT, R22, RZ, PT ;  /* 0x000000ff1600720c */ /* 0x000fe20003f05270 */
[----:B------:R-:W-:Y:S01]  /*1c20*/  BSSY B0, `(.L_x_32) ;  /* 0x000000e000007945 */ /* 0x000fe20003800000 */
[----:B------:R-:W-:-:S11]  /*1c30*/  ISETP.GT.U32.AND P1, PT, R19, 0x1, PT ;  /* 0x000000011300780c */ /* 0x000fd60003f24070 */
[----:B------:R-:W-:Y:S05]  /*1c40*/  @!P0 BRA `(.L_x_33) ;  /* 0x00000000002c8947 */ /* 0x000fea0003800000 */
[----:B------:R-:W-:-:S04]  /*1c50*/  UISETP.LT.AND UP0, UPT, UR40, 0x1, UPT ;  /* 0x000000012800788c */ /* 0x000fc8000bf01270 */
[----:B------:R-:W-:-:S04]  /*1c60*/  USEL UR6, UR40, 0x1, UP0 ;  /* 0x0000000128067887 */ /* 0x000fc80008000000 */
[----:B------:R-:W-:-:S04]  /*1c70*/  UIADD3 UR6, UR39, UR40, -UR6 ;  /* 0x0000002827067290 */ /* 0x000fc8000fffe806 */
[----:B------:R-:W-:-:S04]  /*1c80*/  UIMAD.WIDE.U32 UR4, UR6, -0x55555555, URZ ;  /* 0xaaaaaaab060478a5 */ /* 0x000fc8000f8e003f */
[----:B------:R-:W-:-:S04]  /*1c90*/  USHF.R.U32.HI UR4, URZ, 0x1, UR5 ;  /* 0x000000013f047899 */ /* 0x000fc80008011605 */
[----:B------:R-:W-:-:S06]  /*1ca0*/  UIMAD UR6, UR4, -0x3, UR6 ;  /* 0xfffffffd040678a4 */ /* 0x000fcc000f8e0206 */
[----:B------:R-:W-:-:S04]  /*1cb0*/  IMAD.U32 R3, RZ, RZ, UR6 ;  /* 0x00000006ff037e24 */ /* 0x000fc8000f8e00ff */
[----:B------:R-:W-:-:S04]  /*1cc0*/  IMAD R0, R3, 0x8, R6 ;  /* 0x0000000803007824 */ /* 0x000fc800078e0206 */
[----:B------:R-:W-:-:S05]  /*1cd0*/  VIADD R3, R0, 0x18 ;  /* 0x0000001800037836 */ /* 0x000fca0000000000 */
[----:B------:R-:W-:-:S04]  /*1ce0*/  PRMT R3, R152, 0x654, R3 ;  /* 0x0000065498037816 */ /* 0x000fc80000000003 */
[----:B------:R3:W-:Y:S03]  /*1cf0*/  SYNCS.ARRIVE.TRANS64.RED.A1T0 RZ, [R3+URZ], RZ ;  /* 0x000000ff03ff79a7 */ /* 0x0007e6000810043f */
.L_x_33:
[----:B------:R-:W-:Y:S05]  /*1d00*/  BSYNC B0 ;  /* 0x0000000000007941 */ /* 0x000fea0003800000 */
.L_x_32:
[----:B------:R-:W-:Y:S05]  /*1d10*/  @P1 BRA `(.L_x_30) ;  /* 0x0000000000041947 */ /* 0x000fea0003800000 */
[----:B------:R-:W-:Y:S01]  /*1d20*/  BPT.TRAP 0x1 ;  /* 0x000000040000795c */ /* 0x000fe20000300000 */
.L_x_30:
[----:B------:R-:W4:Y:S01]  /*1d30*/  LDC R6, c[0x0][0x288] ;  /* 0x0000a200ff067b82 */ /* 0x000f220000000800 */
[--C-:B------:R-:W-:Y:S01]  /*1d40*/  SHF.R.U32.HI R0, RZ, 0x2, R18.reuse ;  /* 0x00000002ff007819 */ /* 0x100fe20000011612 */
[----:B------:R-:W-:Y:S01]  /*1d50*/  IMAD.SHL.U32 R13, R154, 0x80, RZ ;  /* 0x000000809a0d7824 */ /* 0x000fe200078e00ff */
[----:B01----:R-:W-:Y:S01]  /*1d60*/  SHF.R.U32.HI R5, RZ, 0x7, R18 ;  /* 0x00000007ff057819 */ /* 0x003fe20000011612 */
[----:B------:R-:W-:Y:S01]  /*1d70*/  UIADD3 UR39, UR40, UR39, URZ ;  /* 0x0000002728277290 */ /* 0x000fe2000fffe03f */
[----:B------:R-:W-:Y:S01]  /*1d80*/  LOP3.LUT R4, R18, 0x60, RZ, 0xc0, !PT ;  /* 0x0000006012047812 */ /* 0x000fe200078ec0ff */
[----:B------:R-:W-:Y:S01]  /*1d90*/  ULDC UR7, c[0x0][0x284] ;  /* 0x0000a10000077ab9 */ /* 0x000fe20000000800 */
[----:B---3--:R-:W-:Y:S01]  /*1da0*/  LOP3.LUT R3, R0, 0x7, RZ, 0xc0, !PT ;  /* 0x0000000700037812 */ /* 0x008fe200078ec0ff */
[----:B------:R-:W-:Y:S01]  /*1db0*/  UISETP.GT.U32.AND UP0, UPT, UR39, 0x2, UPT ;  /* 0x000000022700788c */ /* 0x000fe2000bf04070 */
[----:B------:R-:W-:Y:S01]  /*1dc0*/  LOP3.LUT R0, R5, 0x1, RZ, 0xc0, !PT ;  /* 0x0000000105007812 */ /* 0x000fe200078ec0ff */
[----:B------:R-:W-:Y:S01]  /*1dd0*/  UISETP.GE.U32.AND UP1, UPT, UR40, 0x3, UPT ;  /* 0x000000032800788c */ /* 0x000fe2000bf26070 */
[----:B------:R-:W-:Y:S01]  /*1de0*/  SHF.R.U32.HI R10, RZ, 0x1, R4 ;  /* 0x00000001ff0a7819 */ /* 0x000fe20000011604 */
[----:B------:R-:W-:Y:S01]  /*1df0*/  UISETP.LT.U32.AND UP0, UPT, UR40, 0x3, UP0 ;  /* 0x000000032800788c */ /* 0x000fe20008701070 */
[----:B------:R-:W-:Y:S01]  /*1e00*/  LOP3.LUT R4, R18, 0x3, RZ, 0xc0, !PT ;  /* 0x0000000312047812 */ /* 0x000fe200078ec0ff */
[----:B------:R-:W-:Y:S01]  /*1e10*/  IMAD.SHL.U32 R8, R0, 0x40, RZ ;  /* 0x0000004000087824 */ /* 0x000fe200078e00ff */
[----:B------:R-:W-:Y:S01]  /*1e20*/  IADD3 R5, RZ, -R10, -R3 ;  /* 0x8000000aff057210 */ /* 0x000fe20007ffe803 */
[----:B------:R-:W-:Y:S01]  /*1e30*/  ULDC.64 UR8, c[0x0][0x5d0] ;  /* 0x0001740000087ab9 */ /* 0x000fe20000000a00 */
[----:B------:R-:W-:Y:S01]  /*1e40*/  SHF.R.S32.HI R21, RZ, 0x1f, R23 ;  /* 0x0000001fff157819 */ /* 0x000fe20000011417 */
[----:B------:R-:W-:Y:S01]  /*1e50*/  UIMAD.WIDE.U32 UR4, UR39, -0x55555555, URZ ;  /* 0xaaaaaaab270478a5 */ /* 0x000fe2000f8e003f */
[----:B--2---:R-:W-:Y:S01]  /*1e60*/  LOP3.LUT R157, R8, 0x40, R3, 0xe2, !PT ;  /* 0x00000040089d7812 */ /* 0x004fe200078ee203 */
[----:B------:R-:W-:Y:S01]  /*1e70*/  IMAD R3, R0, -0x40, R5 ;  /* 0xffffffc000037824 */ /* 0x000fe200078e0205 */
[----:B------:R-:W-:Y:S01]  /*1e80*/  USEL UR6, URZ, 0x1, !UP0 ;  /* 0x000000013f067887 */ /* 0x000fe2000c000000 */
[----:B------:R-:W-:Y:S01]  /*1e90*/  IMAD.SHL.U32 R0, R153, 0x100, RZ ;  /* 0x0000010099007824 */ /* 0x000fe200078e00ff */
[----:B------:R-:W-:Y:S01]  /*1ea0*/  USHF.R.U32.HI UR4, URZ, 0x1, UR5 ;  /* 0x000000013f047899 */ /* 0x000fe20008011605 */
[----:B----4-:R-:W-:Y:S01]  /*1eb0*/  IMAD R12, R4, -0x2, R6 ;  /* 0xfffffffe040c7824 */ /* 0x010fe200078e0206 */
[----:B------:R-:W-:Y:S01]  /*1ec0*/  ISETP.GE.AND P0, PT, R13, R6, PT ;  /* 0x000000060d00720c */ /* 0x000fe20003f06270 */
[----:B------:R-:W-:Y:S01]  /*1ed0*/  IMAD.SHL.U32 R6, R18, 0x2, RZ ;  /* 0x0000000212067824 */ /* 0x000fe200078e00ff */
[----:B------:R-:W-:Y:S01]  /*1ee0*/  ULOP3.LUT UR38, UR38, UR6, URZ, 0x3c, !UPT ;  /* 0x0000000626267292 */ /* 0x000fe2000f8e3c3f */
[----:B------:R-:W-:Y:S01]  /*1ef0*/  IMAD R4, R21, UR8, RZ ;  /* 0x0000000815047c24 */ /* 0x000fe2000f8e02ff */
[C---:B------:R-:W-:Y:S01]  /*1f00*/  ISETP.GE.OR P0, PT, R0.reuse, UR7, P0 ;  /* 0x0000000700007c0c */ /* 0x040fe20008706670 */
[----:B------:R-:W-:Y:S01]  /*1f10*/  IMAD.WIDE R8, R153, 0x100, RZ ;  /* 0x0000010099087825 */ /* 0x000fe200078e02ff */
[----:B------:R-:W-:Y:S01]  /*1f20*/  LOP3.LUT R6, R13, 0x6, R6, 0xf8, !PT ;  /* 0x000000060d067812 */ /* 0x000fe200078ef806 */
[----:B------:R-:W-:Y:S01]  /*1f30*/  UIMAD UR39, UR4, -0x3, UR39 ;  /* 0xfffffffd042778a4 */ /* 0x000fe2000f8e0227 */
[----:B------:R-:W-:Y:S01]  /*1f40*/  IADD3 R3, -R0, UR7, R3 ;  /* 0x0000000700037c10 */ /* 0x000fe2000fffe103 */
[----:B------:R-:W-:Y:S01]  /*1f50*/  IMAD R11, R23, UR9, R4 ;  /* 0x00000009170b7c24 */ /* 0x000fe2000f8e0204 */
[----:B------:R-:W-:Y:S01]  /*1f60*/  SHF.R.S32.HI R7, RZ, 0x1f, R6 ;  /* 0x0000001fff077819 */ /* 0x000fe20000011406 */
[----:B------:R-:W-:Y:S01]  /*1f70*/  @UP1 ULOP3.LUT UR38, UR38, 0x1, UR4, 0x78, !UPT ;  /* 0x0000000126261892 */ /* 0x000fe2000f8e7804 */
[----:B------:R-:W-:Y:S01]  /*1f80*/  LOP3.LUT R157, R8, R157, R10, 0xfe, !PT ;  /* 0x0000009d089d7212 */ /* 0x000fe200078efe0a */
[----:B------:R-:W-:Y:S01]  /*1f90*/  IMAD.MOV.U32 R153, RZ, RZ, -0x1 ;  /* 0xffffffffff997424 */ /* 0x000fe200078e00ff */
[----:B------:R-:W-:Y:S01]  /*1fa0*/  IADD3 R0, -R13, R12, RZ ;  /* 0x0000000c0d007210 */ /* 0x000fe20007ffe1ff */
[----:B------:R-:W-:-:S04]  /*1fb0*/  IMAD.WIDE.U32 R4, R23, UR8, R6 ;  /* 0x0000000817047c25 */ /* 0x000fc8000f8e0006 */
[----:B------:R-:W-:Y:S02]  /*1fc0*/  IMAD.IADD R11, R5, 0x1, R11 ;  /* 0x00000001050b7824 */ /* 0x000fe400078e020b */
[----:B------:R-:W-:Y:S01]  /*1fd0*/  IMAD.MOV.U32 R10, RZ, RZ, R4 ;  /* 0x000000ffff0a7224 */ /* 0x000fe200078e0004 */
[----:B------:R-:W-:Y:S06]  /*1fe0*/  @P0 BRA `(.L_x_34) ;  /* 0x0000008400680947 */ /* 0x000fec0003800000 */
[----:B------:R-:W0:Y:S01]  /*1ff0*/  LDC.64 R4, c[0x0][0x5c8] ;  /* 0x00017200ff047b82 */ /* 0x000e220000000a00 */
[----:B-----5:R-:W-:Y:S01]  /*2000*/  FSETP.NEU.AND P0, PT, R156, RZ, PT ;  /* 0x000000ff9c00720b */ /* 0x020fe20003f0d000 */
[----:B------:R-:W-:Y:S01]  /*2010*/  BSSY B0, `(.L_x_34) ;  /* 0x0000857000007945 */ /* 0x000fe20003800000 */
[----:B------:R-:W-:-:S04]  /*2020*/  ISETP.GT.AND P3, PT, R3, RZ, PT ;  /* 0x000000ff0300720c */ /* 0x000fc80003f64270 */
[----:B------:R-:W-:Y:S01]  /*2030*/  ISETP.GT.AND P1, PT, R0, RZ, P3 ;  /* 0x000000ff0000720c */ /* 0x000fe20001f24270 */
[-C--:B0-----:R-:W-:Y:S02]  /*2040*/  IMAD R12, R9, R4.reuse, RZ ;  /* 0x00000004090c7224 */ /* 0x081fe400078e02ff */
[----:B------:R-:W-:-:S04]  /*2050*/  IMAD.WIDE.U32 R168, R157, R4, R10 ;  /* 0x000000049da87225 */ /* 0x000fc800078e000a */
[----:B------:R-:W-:-:S04]  /*2060*/  IMAD R11, R157, R5, R12 ;  /* 0x000000059d0b7224 */ /* 0x000fc800078e020c */
[----:B------:R-:W-:Y:S01]  /*2070*/  IMAD.IADD R167, R169, 0x1, R11 ;  /* 0x00000001a9a77824 */ /* 0x000fe200078e020b */
[----:B------:R-:W-:Y:S06]  /*2080*/  @!P0 BRA `(.L_x_35) ;  /* 0x0000006000088947 */ /* 0x000fec0003800000 */
[----:B------:R-:W0:Y:S01]  /*2090*/  LDC.64 R12, c[0x0][0x5b8] ;  /* 0x00016e00ff0c7b82 */ /* 0x000e220000000a00 */
[----:B------:R-:W-:-:S07]  /*20a0*/  ULDC.64 UR4, c[0x0][0x5c0] ;  /* 0x0001700000047ab9 */ /* 0x000fce0000000a00 */
[----:B------:R-:W1:Y:S08]  /*20b0*/  LDC.64 R14, c[0x0][0x5b0] ;  /* 0x00016c00ff0e7b82 */ /* 0x000e700000000a00 */
[----:B------:R-:W2:Y:S01]  /*20c0*/  LDC.64 R10, c[0x0][0x5a8] ;  /* 0x00016a00ff0a7b82 */ /* 0x000ea20000000a00 */
[----:B0-----:R-:W-:-:S04]  /*20d0*/  IMAD R20, R21, R12, RZ ;  /* 0x0000000c15147224 */ /* 0x001fc800078e02ff */
[C---:B------:R-:W-:Y:S02]  /*20e0*/  IMAD R13, R23.reuse, R13, R20 ;  /* 0x0000000d170d7224 */ /* 0x040fe400078e0214 */
[----:B------:R-:W-:-:S04]  /*20f0*/  IMAD.WIDE.U32 R20, R23, R12, R6 ;  /* 0x0000000c17147225 */ /* 0x000fc800078e0006 */
[-C--:B-1----:R-:W-:Y:S02]  /*2100*/  IMAD R154, R9, R14.reuse, RZ ;  /* 0x0000000e099a7224 */ /* 0x082fe400078e02ff */
[----:B------:R-:W-:Y:S02]  /*2110*/  IMAD.IADD R159, R21, 0x1, R13 ;  /* 0x00000001159f7824 */ /* 0x000fe400078e020d */
[----:B------:R-:W-:Y:S02]  /*2120*/  IMAD.MOV.U32 R158, RZ, RZ, R20 ;  /* 0x000000ffff9e7224 */ /* 0x000fe400078e0014 */
[C---:B------:R-:W-:Y:S02]  /*2130*/  IMAD R169, R157.reuse, R15, R154 ;  /* 0x0000000f9da97224 */ /* 0x040fe400078e029a */
[----:B------:R-:W-:-:S04]  /*2140*/  IMAD.WIDE.U32 R160, R157, R14, R158 ;  /* 0x0000000e9da07225 */ /* 0x000fc800078e009e */
[----:B------:R-:W-:Y:S01]  /*2150*/  IMAD.IADD R154, R161, 0x1, R169 ;  /* 0x00000001a19a7824 */ /* 0x000fe200078e02a9 */
[----:B--2---:R-:W-:-:S04]  /*2160*/  LEA R162, P0, R160, R10, 0x1 ;  /* 0x0000000aa0a27211 */ /* 0x004fc800078008ff */
[----:B------:R-:W-:-:S05]  /*2170*/  LEA.HI.X R163, R160, R11, R154, 0x1, P0 ;  /* 0x0000000ba0a37211 */ /* 0x000fca00000f0c9a */
[----:B------:R-:W2:Y:S01]  /*2180*/  @P1 LDG.E.LTC128B.U16 R154, desc[UR36][R162.64] ;  /* 0x00000024a29a1981 */ /* 0x000ea2000c1e1520 */
[----:B------:R-:W-:Y:S01]  /*2190*/  IMAD.WIDE.U32 R164, R157, R14, R6 ;  /* 0x0000000e9da47225 */ /* 0x000fe200078e0006 */
[----:B------:R-:W-:Y:S01]  /*21a0*/  ISETP.GT.AND P2, PT, R0, 0x1, P3 ;  /* 0x000000010000780c */ /* 0x000fe20001f44270 */
[----:B------:R-:W-:Y:S01]  /*21b0*/  BSSY B1, `(.L_x_36) ;  /* 0x0000012000017945 */ /* 0x000fe20003800000 */
[----:B------:R-:W-:Y:S01]  /*21c0*/  LEA R160, P0, R168, UR4, 0x1 ;  /* 0x00000004a8a07c11 */ /* 0x000fe2000f8008ff */
[----:B------:R-:W-:Y:S02]  /*21d0*/  IMAD.IADD R165, R169, 0x1, R165 ;  /* 0x00000001a9a57824 */ /* 0x000fe400078e02a5 */
[----:B------:R-:W-:-:S04]  /*21e0*/  IMAD.WIDE.U32 R164, R23, R12, R164 ;  /* 0x0000000c17a47225 */ /* 0x000fc800078e00a4 */
[----:B--2---:R-:W-:-:S05]  /*21f0*/  HADD2.F32 R161, -RZ, R154.H0_H0 ;  /* 0x2000009affa17230 */ /* 0x004fca0000004100 */
[----:B------:R-:W-:-:S04]  /*2200*/  FMUL R161, R161, R156 ;  /* 0x0000009ca1a17220 */ /* 0x000fc80000400000 */
[----:B------:R-:W-:Y:S01]  /*2210*/  FFMA R161, R88, R155, R161 ;  /* 0x0000009b58a17223 */ /* 0x000fe200000000a1 */
[----:B------:R-:W-:-:S04]  /*2220*/  IMAD.IADD R88, R13, 0x1, R165 ;  /* 0x000000010d587824 */ /* 0x000fc800078e02a5 */
[----:B------:R-:W-:Y:S02]  /*2230*/  F2FP.F16.F32.PACK_AB R163, RZ, R161 ;  /* 0x000000a1ffa3723e */ /* 0x000fe400000000ff */
[----:B------:R-:W-:Y:S02]  /*2240*/  LEA.HI.X R161, R168, UR5, R167, 0x1, P0 ;  /* 0x00000005a8a17c11 */ /* 0x000fe400080f0ca7 */
[----:B------:R-:W-:Y:S02]  /*2250*/  PRMT R165, R163, 0x7610, R165 ;  /* 0x00007610a3a57816 */ /* 0x000fe400000000a5 */
[----:B------:R-:W-:-:S03]  /*2260*/  LEA R162, P0, R164, R10, 0x1 ;  /* 0x0000000aa4a27211 */ /* 0x000fc600078008ff */
[----:B------:R0:W-:Y:S01]  /*2270*/  @P1 STG.E.U16 desc[UR36][R160.64], R165 ;  /* 0x000000a5a0001986 */ /* 0x0001e2000c101524 */
[----:B------:R-:W-:Y:S02]  /*2280*/  LEA.HI.X R163, R164, R11, R88, 0x1, P0 ;  /* 0x0000000ba4a37211 */ /* 0x000fe400000f0c58 */
[C---:B------:R-:W-:Y:S02]  /*2290*/  SHF.L.U32 R164, R14.reuse, 0x3, RZ ;  /* 0x000000030ea47819 */ /* 0x040fe400000006ff */
[----:B0-----:R-:W-:Y:S01]  /*22a0*/  SHF.L.U64.HI R165, R14, 0x3, R15 ;  /* 0x000000030ea57819 */ /* 0x001fe2000001020f */
[----:B------:R-:W-:Y:S06]  /*22b0*/  @!P2 BRA `(.L_x_37) ;  /* 0x000000000004a947 */ /* 0x000fec0003800000 */
[----:B------:R0:W5:Y:S02]  /*22c0*/  LDG.E.LTC128B.U16 R154, desc[UR36][R162.64+0x2] ;  /* 0x00000224a29a7981 */ /* 0x000164000c1e1520 */
.L_x_37:
[----:B------:R-:W-:Y:S05]  /*22d0*/  BSYNC B1 ;  /* 0x0000000000017941 */ /* 0x000fea0003800000 */
.L_x_36:
[----:B-----5:R-:W-:Y:S01]  /*22e0*/  HADD2.F32 R167, -RZ, R154.H0_H0 ;  /* 0x2000009affa77230 */ /* 0x020fe20000004100 */
[----:B------:R-:W-:Y:S01]  /*22f0*/  ISETP.GT.AND P0, PT, R3, 0x8, PT ;  /* 0x000000080300780c */ /* 0x000fe20003f04270 */
[----:B------:R-:W-:-:S04]  /*2300*/  IMAD.WIDE.U32 R172, R157, R14, R164 ;  /* 0x0000000e9dac7225 */ /* 0x000fc800078e00a4 */
[----:B------:R-:W-:Y:S01]  /*2310*/  FMUL R88, R167, R156 ;  /* 0x0000009ca7587220 */ /* 0x000fe20000400000 */
[----:B------:R-:W-:Y:S01]  /*2320*/  IMAD.IADD R171, R169, 0x1, R173 ;  /* 0x00000001a9ab7824 */ /* 0x000fe200078e02ad */
[----:B------:R-:W-:Y:S02]  /*2330*/  IADD3 R167, P4, R20, R172, RZ ;  /* 0x000000ac14a77210 */ /* 0x000fe40007f9e0ff */
[----:B------:R-:W-:Y:S01]  /*2340*/  FFMA R89, R89, R155, R88 ;  /* 0x0000009b59597223 */ /* 0x000fe20000000058 */
[----:B------:R-:W-:Y:S02]  /*2350*/  ISETP.GT.AND P1, PT, R0, RZ, P0 ;  /* 0x000000ff0000720c */ /* 0x000fe40000724270 */
[----:B------:R-:W-:Y:S01]  /*2360*/  IMAD.X R168, R171, 0x1, R159, P4 ;  /* 0x00000001aba87824 */ /* 0x000fe200020e069f */
[----:B------:R-:W-:Y:S02]  /*2370*/  LEA R88, P4, R167, R10, 0x1 ;  /* 0x0000000aa7587211 */ /* 0x000fe400078808ff */
[----:B------:R-:W-:-:S02]  /*2380*/  F2FP.F16.F32.PACK_AB R169, RZ, R89 ;  /* 0x00000059ffa9723e */ /* 0x000fc400000000ff */
[--C-:B------:R-:W-:Y:S02]  /*2390*/  LEA.HI.X R89, R167, R11, R168.reuse, 0x1, P4 ;  /* 0x0000000ba7597211 */ /* 0x100fe400020f0ca8 */
[----:B------:R-:W-:-:S05]  /*23a0*/  PRMT R168, R169, 0x7610, R168 ;  /* 0x00007610a9a87816 */ /* 0x000fca00000000a8 */
[----:B------:R1:W-:Y:S04]  /*23b0*/  @P2 STG.E.U16 desc[UR36][R160.64+0x2], R168 ;  /* 0x000002a8a0002986 */ /* 0x0003e8000c101524 */
[----:B------:R2:W3:Y:S01]  /*23c0*/  @P1 LDG.E.LTC128B.U16 R154, desc[UR36][R88.64] ;  /* 0x00000024589a1981 */ /* 0x0004e2000c1e1520 */
[----:B------:R-:W-:Y:S01]  /*23d0*/  IMAD.SHL.U32 R167, R4, 0x10, RZ ;  /* 0x0000001004a77824 */ /* 0x000fe200078e00ff */
[----:B------:R-:W-:Y:S01]  /*23e0*/  IADD3 R172, P2, R6, R172, RZ ;  /* 0x000000ac06ac7210 */ /* 0x000fe20007f5e0ff */
[----:B------:R-:W-:Y:S03]  /*23f0*/  BSSY B1, `(.L_x_38) ;  /* 0x0000011000017945 */ /* 0x000fe60003800000 */
[----:B------:R-:W-:Y:S01]  /*2400*/  IADD3 R170, P4, R167, R160, RZ ;  /* 0x000000a0a7aa7210 */ /* 0x000fe20007f9e0ff */
[----:B------:R-:W-:Y:S01]  /*2410*/  IMAD.X R173, R7, 0x1, R171, P2 ;  /* 0x0000000107ad7824 */ /* 0x000fe200010e06ab */
[----:B------:R-:W-:Y:S01]  /*2420*/  ISETP.GT.AND P2, PT, R0, 0x1, P0 ;  /* 0x000000010000780c */ /* 0x000fe20000744270 */
[----:B------:R-:W-:-:S04]  /*2430*/  IMAD.WIDE.U32 R172, R23, R12, R172 ;  /* 0x0000000c17ac7225 */ /* 0x000fc800078e00ac */
[----:B-1----:R-:W-:Y:S01]  /*2440*/  IMAD.IADD R168, R13, 0x1, R173 ;  /* 0x000000010da87824 */ /* 0x002fe200078e02ad */
[----:B--2---:R-:W-:-:S04]  /*2450*/  LEA R88, P5, R172, R10, 0x1 ;  /* 0x0000000aac587211 */ /* 0x004fc800078a08ff */
[----:B------:R-:W-:Y:S01]  /*2460*/  LEA.HI.X R89, R172, R11, R168, 0x1, P5 ;  /* 0x0000000bac597211 */ /* 0x000fe200028f0ca8 */
[----:B---3--:R-:W-:-:S05]  /*2470*/  HADD2.F32 R169, -RZ, R154.H0_H0 ;  /* 0x2000009affa97230 */ /* 0x008fca0000004100 */
[----:B------:R-:W-:-:S04]  /*2480*/  FMUL R169, R169, R156 ;  /* 0x0000009ca9a97220 */ /* 0x000fc80000400000 */
[----:B------:R-:W-:Y:S01]  /*2490*/  FFMA R90, R90, R155, R169 ;  /* 0x0000009b5a5a7223 */ /* 0x000fe200000000a9 */
[----:B------:R-:W-:-:S04]  /*24a0*/  SHF.L.U64.HI R169, R4, 0x4, R5 ;  /* 0x0000000404a97819 */ /* 0x000fc80000010205 */
[----:B------:R-:W-:Y:S01]  /*24b0*/  F2FP.F16.F32.PACK_AB R90, RZ, R90 ;  /* 0x0000005aff5a723e */ /* 0x000fe200000000ff */
[----:B------:R-:W-:-:S05]  /*24c0*/  IMAD.X R171, R169, 0x1, R161, P4 ;  /* 0x00000001a9ab7824 */ /* 0x000fca00020e06a1 */
[----:B------:R1:W-:Y:S01]  /*24d0*/  @P1 STG.E.U16 desc[UR36][R170.64], R90 ;  /* 0x0000005aaa001986 */ /* 0x0003e2000c101524 */
[----:B------:R-:W-:Y:S05]  /*24e0*/  @!P2 BRA `(.L_x_39) ;  /* 0x000000000004a947 */ /* 0x000fea0003800000 */
[----:B------:R2:W5:Y:S02]  /*24f0*/  LDG.E.LTC128B.U16 R154, desc[UR36][R88.64+0x2] ;  /* 0x00000224589a7981 */ /* 0x000564000c1e1520 */
.L_x_39:
[----:B------:R-:W-:Y:S05]  /*2500*/  BSYNC B1 ;  /* 0x0000000000017941 */ /* 0x000fea0003800000 */
.L_x_38:
[----:B-----5:R-:W-:Y:S01]  /*2510*/  HADD2.F32 R173, -RZ, R154.H0_H0 ;  /* 0x2000009affad7230 */ /* 0x020fe20000004100 */
[----:B------:R-:W-:Y:S01]  /*2520*/  ISETP.GT.AND P1, PT, R0, 0x8, P3 ;  /* 0x000000080000780c */ /* 0x000fe20001f24270 */
[----:B------:R-:W-:Y:S03]  /*2530*/  BSSY B1, `(.L_x_40) ;  /* 0x000000a000017945 */ /* 0x000fe60003800000 */
[----:B-1----:R-:W-:-:S04]  /*2540*/  FMUL R90, R173, R156 ;  /* 0x0000009cad5a7220 */ /* 0x002fc80000400000 */
[----:B------:R-:W-:Y:S01]  /*2550*/  FFMA R90, R91, R155, R90 ;  /* 0x0000009b5b5a7223 */ /* 0x000fe2000000005a */
[----:B------:R-:W-:-:S04]  /*2560*/  @P2 IMAD.MOV.U32 R91, RZ, RZ, R171 ;  /* 0x000000ffff5b2224 */ /* 0x000fc800078e00ab */
[----:B------:R-:W-:-:S04]  /*2570*/  F2FP.F16.F32.PACK_AB R90, RZ, R90 ;  /* 0x0000005aff5a723e */ /* 0x000fc800000000ff */
[----:B------:R-:W-:Y:S01]  /*2580*/  PRMT R168, R90, 0x7610, R168 ;  /* 0x000076105aa87816 */ /* 0x000fe200000000a8 */
[----:B------:R-:W-:-:S05]  /*2590*/  @P2 IMAD.MOV.U32 R90, RZ, RZ, R170 ;  /* 0x000000ffff5a2224 */ /* 0x000fca00078e00aa */
[----:B------:R1:W-:Y:S01]  /*25a0*/  @P2 STG.E.U16 desc[UR36][R90.64+0x2], R168 ;  /* 0x000002a85a002986 */ /* 0x0003e2000c101524 */
[----:B------:R-:W-:Y:S05]  /*25b0*/  @!P1 BRA `(.L_x_41) ;  /* 0x0000000000049947 */ /* 0x000fea0003800000 */
[----:B------:R3:W5:Y:S02]  /*25c0*/  LDG.E.LTC128B.U16 R154, desc[UR36][R162.64+0x10] ;  /* 0x00001024a29a7981 */ /* 0x000764000c1e1520 */
.L_x_41:
[----:B------:R-:W-:Y:S05]  /*25d0*/  BSYNC B1 ;  /* 0x0000000000017941 */ /* 0x000fea0003800000 */
.L_x_40:
[----:B-1---5:R-:W-:Y:S01]  /*25e0*/  HADD2.F32 R91, -RZ, R154.H0_H0 ;  /* 0x2000009aff5b7230 */ /* 0x022fe20000004100 */
[----:B------:R-:W-:Y:S01]  /*25f0*/  @P1 MOV R90, R160 ;  /* 0x000000a0005a1202 */ /* 0x000fe20000000f00 */
[----:B------:R-:W-:Y:S01]  /*2600*/  BSSY B1, `(.L_x_42) ;  /* 0x000000a000017945 */ /* 0x000fe20003800000 */
[----:B------:R-:W-:Y:S02]  /*2610*/  ISETP.GT.AND P2, PT, R0, 0x9, P3 ;  /* 0x000000090000780c */ /* 0x000fe40001f44270 */
[----:B------:R-:W-:-:S04]  /*2620*/  FMUL R91, R91, R156 ;  /* 0x0000009c5b5b7220 */ /* 0x000fc80000400000 */
[----:B------:R-:W-:-:S05]  /*2630*/  FFMA R91, R92, R155, R91 ;  /* 0x0000009b5c5b7223 */ /* 0x000fca000000005b */
[----:B------:R-:W-:-:S04]  /*2640*/  F2FP.F16.F32.PACK_AB R91, RZ, R91 ;  /* 0x0000005bff5b723e */ /* 0x000fc800000000ff */
[----:B------:R-:W-:Y:S01]  /*2650*/  PRMT R92, R91, 0x7610, R92 ;  /* 0x000076105b5c7816 */ /* 0x000fe2000000005c */
[----:B------:R-:W-:-:S05]  /*2660*/  @P1 IMAD.MOV.U32 R91, RZ, RZ, R161 ;  /* 0x000000ffff5b1224 */ /* 0x000fca00078e00a1 */
[----:B------:R1:W-:Y:S01]  /*2670*/  @P1 STG.E.U16 desc[UR36][R90.64+0x10], R92 ;  /* 0x0000105c5a001986 */ /* 0x0003e2000c101524 */
[----:B------:R-:W-:Y:S05]  /*2680*/  @!P2 BRA `(.L_x_43) ;  /* 0x000000000004a947 */ /* 0x000fea0003800000 */
[----:B------:R4:W5:Y:S02]  /*2690*/  LDG.E.LTC128B.U16 R154, desc[UR36][R162.64+0x12] ;  /* 0x00001224a29a7981 */ /* 0x000964000c1e1520 */
.L_x_43:
[----:B------:R-:W-:Y:S05]  /*26a0*/  BSYNC B1 ;  /* 0x0000000000017941 */ /* 0x000fea0003800000 */
.L_x_42:
[----:B-1---5:R-:W-:Y:S01]  /*26b0*/  HADD2.F32 R91, -RZ, R154.H0_H0 ;  /* 0x2000009aff5b7230 */ /* 0x022fe20000004100 */
[----:B------:R-:W-:Y:S01]  /*26c0*/  ISETP.GT.AND P1, PT, R0, 0x8, P0 ;  /* 0x000000080000780c */ /* 0x000fe20000724270 */
[----:B------:R-:W-:Y:S03]  /*26d0*/  BSSY B1, `(.L_x_44) ;  /* 0x000000a000017945 */ /* 0x000fe60003800000 */
[----:B------:R-:W-:Y:S01]  /*26e0*/  FMUL R90, R91, R156 ;  /* 0x0000009c5b5a7220 */ /* 0x000fe20000400000 */
[----:B------:R-:W-:-:S03]  /*26f0*/  @P2 IMAD.MOV.U32 R91, RZ, RZ, R161 ;  /* 0x000000ffff5b2224 */ /* 0x000fc600078e00a1 */
[----:B------:R-:W-:-:S05]  /*2700*/  FFMA R90, R93, R155, R90 ;  /* 0x0000009b5d5a7223 */ /* 0x000fca000000005a */
[----:B------:R-:W-:-:S04]  /*2710*/  F2FP.F16.F32.PACK_AB R90, RZ, R90 ;  /* 0x0000005aff5a723e */ /* 0x000fc800000000ff */
[----:B------:R-:W-:Y:S01]  /*2720*/  PRMT R92, R90, 0x7610, R92 ;  /* 0x000076105a5c7816 */ /* 0x000fe2000000005c */
[----:B------:R-:W-:-:S05]  /*2730*/  @P2 IMAD.MOV.U32 R90, RZ, RZ, R160 ;  /* 0x000000ffff5a2224 */ /* 0x000fca00078e00a0 */
[----:B------:R1:W-:Y:S01]  /*2740*/  @P2 STG.E.U16 desc[UR36][R90.64+0x12], R92 ;  /* 0x0000125c5a002986 */ /* 0x0003e2000c101524 */
[----:B------:R-:W-:Y:S05]  /*2750*/  @!P1 BRA `(.L_x_45) ;  /* 0x0000000000049947 */ /* 0x000fea0003800000 */
[----:B------:R0:W5:Y:S02]  /*2760*/  LDG.E.LTC128B.U16 R154, desc[UR36][R88.64+0x10] ;  /* 0x00001024589a7981 */ /* 0x000164000c1e1520 */
.L_x_45:
[----:B------:R-:W-:Y:S05]  /*2770*/  BSYNC B1 ;  /* 0x0000000000017941 */ /* 0x000fea0003800000 */
.L_x_44:
[----:B-1---5:R-:W-:Y:S01]  /*2780*/  HADD2.F32 R91, -RZ, R154.H0_H0 ;  /* 0x2000009aff5b7230 */ /* 0x022fe20000004100 */
[----:B------:R-:W-:Y:S01]  /*2790*/  ISETP.GT.AND P2, PT, R0, 0x9, P0 ;  /* 0x000000090000780c */ /* 0x000fe20000744270 */
[----:B------:R-:W-:Y:S01]  /*27a0*/  @P1 IMAD.MOV.U32 R90, RZ, RZ, R170 ;  /* 0x000000ffff5a1224 */ /* 0x000fe200078e00aa */
[----:B------:R-:W-:Y:S02]  /*27b0*/  BSSY B1, `(.L_x_46) ;  /* 0x0000009000017945 */ /* 0x000fe40003800000 */
        /* <DEDUP_REMOVED lines=8> */
.L_x_47:
[----:B------:R-:W-:Y:S05]  /*2840*/  BSYNC B1 ;  /* 0x0000000000017941 */ /* 0x000fea0003800000 */
.L_x_46:
        /* <DEDUP_REMOVED lines=12> */
.L_x_49:
[----:B------:R-:W-:Y:S05]  /*2910*/  BSYNC B1 ;  /* 0x0000000000017941 */ /* 0x000fea0003800000 */
.L_x_48:
[----:B-1---5:R-:W-:Y:S01]  /*2920*/  HADD2.F32 R91, -RZ, R154.H0_H0 ;  /* 0x2000009aff5b7230 */ /* 0x022fe20000004100 */
[----:B------:R-:W-:Y:S01]  /*2930*/  ISETP.GT.AND P2, PT, R0, 0x11, P3 ;  /* 0x000000110000780c */ /* 0x000fe20001f44270 */
[----:B------:R-:W-:Y:S01]  /*2940*/  @P1 IMAD.MOV.U32 R90, RZ, RZ, R160 ;  /* 0x000000ffff5a1224 */ /* 0x000fe200078e00a0 */
[----:B------:R-:W-:Y:S02]  /*2950*/  BSSY B1, `(.L_x_50) ;  /* 0x0000009000017945 */ /* 0x000fe40003800000 */
[----:B------:R-:W-:-:S04]  /*2960*/  FMUL R91, R91, R156 ;  /* 0x0000009c5b5b7220 */ /* 0x000fc80000400000 */
[----:B------:R-:W-:-:S05]  /*2970*/  FFMA R91, R96, R155, R91 ;  /* 0x0000009b605b7223 */ /* 0x000fca000000005b */
[----:B------:R-:W-:-:S04]  /*2980*/  F2FP.F16.F32.PACK_AB R91, RZ, R91 ;  /* 0x0000005bff5b723e */ /* 0x000fc800000000ff */
[----:B------:R-:W-:Y:S02]  /*2990*/  PRMT R92, R91, 0x7610, R92 ;  /* 0x000076105b5c7816 */ /* 0x000fe4000000005c */
[----:B------:R-:W-:-:S05]  /*29a0*/  @P1 MOV R91, R161 ;  /* 0x000000a1005b1202 */ /* 0x000fca0000000f00 */
[----:B------:R1:W-:Y:S01]  /*29b0*/  @P1 STG.E.U16 desc[UR36][R90.64+0x20], R92 ;  /* 0x0000205c5a001986 */ /* 0x0003e2000c101524 */
[----:B------:R-:W-:Y:S05]  /*29c0*/  @!P2 BRA `(.L_x_51) ;  /* 0x000000000004a947 */ /* 0x000fea0003800000 */
[----:B------:R0:W5:Y:S02]  /*29d0*/  LDG.E.LTC128B.U16 R154, desc[UR36][R162.64+0x22] ;  /* 0x00002224a29a7981 */ /* 0x000164000c1e1520 */
.L_x_51:
[----:B------:R-:W-:Y:S05]  /*29e0*/  BSYNC B1 ;  /* 0x0000000000017941 */ /* 0x000fea0003800000 */
.L_x_50:
        /* <DEDUP_REMOVED lines=12> */
.L_x_53:
[----:B------:R-:W-:Y:S05]  /*2ab0*/  BSYNC B1 ;  /* 0x0000000000017941 */ /* 0x000fea0003800000 */
.L_x_52:
        /* <DEDUP_REMOVED lines=12> */
.L_x_55:
[----:B------:R-:W-:Y:S05]  /*2b80*/  BSYNC B1 ;  /* 0x0000000000017941 */ /* 0x000fea0003800000 */
.L_x_54:
        /* <DEDUP_REMOVED lines=12> */
.L_x_57:
[----:B------:R-:W-:Y:S05]  /*2c50*/  BSYNC B1 ;  /* 0x0000000000017941 */ /* 0x000fea0003800000 */
.L_x_56:
        /* <DEDUP_REMOVED lines=12> */
.L_x_59:
[----:B------:R-:W-:Y:S05]  /*2d20*/  BSYNC B1 ;  /* 0x0000000000017941 */ /* 0x000fea0003800000 */
.L_x_58:
[----:B-1---5:R-:W-:Y:S01]  /*2d30*/  HADD2.F32 R91, -RZ, R154.H0_H0 ;  /* 0x2000009aff5b7230 */ /* 0x022fe20000004100 */
[----:B------:R-:W-:Y:S01]  /*2d40*/  ISETP.GT.AND P1, PT, R0, 0x18, P0 ;  /* 0x000000180000780c */ /* 0x000fe20000724270 */
[----:B------:R-:W-:Y:S03]  /*2d50*/  BSSY B1, `(.L_x_60) ;  /* 0x000000a000017945 */ /* 0x000fe60003800000 */
[----:B------:R-:W-:Y:S01]  /*2d60*/  FMUL R90, R91, R156 ;  /* 0x0000009c5b5a7220 */ /* 0x000fe20000400000 */
[----:B------:R-:W-:-:S03]  /*2d70*/  @P2 IMAD.MOV.U32 R91, RZ, RZ, R161 ;  /* 0x000000ffff5b2224 */ /* 0x000fc600078e00a1 */
[----:B------:R-:W-:-:S05]  /*2d80*/  FFMA R90, R101, R155, R90 ;  /* 0x0000009b655a7223 */ /* 0x000fca000000005a */
[----:B------:R-:W-:-:S04]  /*2d90*/  F2FP.F16.F32.PACK_AB R90, RZ, R90 ;  /* 0x0000005aff5a723e */ /* 0x000fc800000000ff */
[----:B------:R-:W-:Y:S02]  /*2da0*/  PRMT R92, R90, 0x7610, R92 ;  /* 0x000076105a5c7816 */ /* 0x000fe4000000005c */
[----:B------:R-:W-:-:S05]  /*2db0*/  @P2 MOV R90, R160 ;  /* 0x000000a0005a2202 */ /* 0x000fca0000000f00 */
[----:B------:R1:W-:Y:S01]  /*2dc0*/  @P2 STG.E.U16 desc[UR36][R90.64+0x32], R92 ;  /* 0x0000325c5a002986 */ /* 0x0003e2000c101524 */
[----:B------:R-:W-:Y:S05]  /*2dd0*/  @!P1 BRA `(.L_x_61) ;  /* 0x0000000000049947 */ /* 0x000fea0003800000 */
[----:B------:R0:W5:Y:S02]  /*2de0*/  LDG.E.LTC128B.U16 R154, desc[UR36][R88.64+0x30] ;  /* 0x00003024589a7981 */ /* 0x000164000c1e1520 */
.L_x_61:
[----:B------:R-:W-:Y:S05]  /*2df0*/  BSYNC B1 ;  /* 0x0000000000017941 */ /* 0x000fea0003800000 */
.L_x_60:
        /* <DEDUP_REMOVED lines=12> */
.L_x_63:
[----:B------:R-:W-:Y:S05]  /*2ec0*/  BSYNC B1 ;  /* 0x0000000000017941 */ /* 0x000fea0003800000 */
.L_x_62:
        /* <DEDUP_REMOVED lines=12> */
.L_x_65:
[----:B------:R-:W-:Y:S05]  /*2f90*/  BSYNC B1 ;  /* 0x0000000000017941 */ /* 0x000fea0003800000 */
.L_x_64:
        /* <DEDUP_REMOVED lines=12> */
.L_x_67:
[----:B------:R-:W-:Y:S05]  /*3060*/  BSYNC B1 ;  /* 0x0000000000017941 */ /* 0x000fea0003800000 */
.L_x_66:
[----:B-1---5:R-:W-:Y:S01]  /*3070*/  HADD2.F32 R91, -RZ, R154.H0_H0 ;  /* 0x2000009aff5b7230 */ /* 0x022fe20000004100 */
[----:B------:R-:W-:Y:S01]  /*3080*/  ISETP.GT.AND P1, PT, R0, 0x20, P0 ;  /* 0x000000200000780c */ /* 0x000fe20000724270 */
[----:B------:R-:W-:Y:S03]  /*3090*/  BSSY B1, `(.L_x_68) ;  /* 0x000000a000017945 */ /* 0x000fe60003800000 */
[----:B------:R-:W-:Y:S01]  /*30a0*/  FMUL R90, R91, R156 ;  /* 0x0000009c5b5a7220 */ /* 0x000fe20000400000 */
[----:B------:R-:W-:-:S03]  /*30b0*/  @P2 MOV R91, R161 ;  /* 0x000000a1005b2202 */ /* 0x000fc60000000f00 */
[----:B------:R-:W-:-:S05]  /*30c0*/  FFMA R90, R105, R155, R90 ;  /* 0x0000009b695a7223 */ /* 0x000fca000000005a */
[----:B------:R-:W-:-:S04]  /*30d0*/  F2FP.F16.F32.PACK_AB R90, RZ, R90 ;  /* 0x0000005aff5a723e */ /* 0x000fc800000000ff */
[----:B------:R-:W-:Y:S01]  /*30e0*/  PRMT R92, R90, 0x7610, R92 ;  /* 0x000076105a5c7816 */ /* 0x000fe2000000005c */
[----:B------:R-:W-:-:S05]  /*30f0*/  @P2 IMAD.MOV.U32 R90, RZ, RZ, R160 ;  /* 0x000000ffff5a2224 */ /* 0x000fca00078e00a0 */
[----:B------:R1:W-:Y:S01]  /*3100*/  @P2 STG.E.U16 desc[UR36][R90.64+0x42], R92 ;  /* 0x0000425c5a002986 */ /* 0x0003e2000c101524 */
[----:B------:R-:W-:Y:S05]  /*3110*/  @!P1 BRA `(.L_x_69) ;  /* 0x0000000000049947 */ /* 0x000fea0003800000 */
[----:B------:R0:W5:Y:S02]  /*3120*/  LDG.E.LTC128B.U16 R154, desc[UR36][R88.64+0x40] ;  /* 0x00004024589a7981 */ /* 0x000164000c1e1520 */
.L_x_69:
[----:B------:R-:W-:Y:S05]  /*3130*/  BSYNC B1 ;  /* 0x0000000000017941 */ /* 0x000fea0003800000 */
.L_x_68:
        /* <DEDUP_REMOVED lines=12> */
.L_x_71:
[----:B------:R-:W-:Y:S05]  /*3200*/  BSYNC B1 ;  /* 0x0000000000017941 */ /* 0x000fea0003800000 */
.L_x_70:
        /* <DEDUP_REMOVED lines=12> */
.L_x_73:
[----:B------:R-:W-:Y:S05]  /*32d0*/  BSYNC B1 ;  /* 0x0000000000017941 */ /* 0x000fea0003800000 */
.L_x_72:
        /* <DEDUP_REMOVED lines=12> */
.L_x_75:
[----:B------:R-:W-:Y:S05]  /*33a0*/  BSYNC B1 ;  /* 0x0000000000017941 */ /* 0x000fea0003800000 */
.L_x_74:
        /* <DEDUP_REMOVED lines=12> */
.L_x_77:
[----:B------:R-:W-:Y:S05]  /*3470*/  BSYNC B1 ;  /* 0x0000000000017941 */ /* 0x000fea0003800000 */
.L_x_76:
        /* <DEDUP_REMOVED lines=12> */
.L_x_79:
[----:B------:R-:W-:Y:S05]  /*3540*/  BSYNC B1 ;  /* 0x0000000000017941 */ /* 0x000fea0003800000 */
.L_x_78:
        /* <DEDUP_REMOVED lines=12> */
.L_x_81:
[----:B------:R-:W-:Y:S05]  /*3610*/  BSYNC B1 ;  /* 0x0000000000017941 */ /* 0x000fea0003800000 */
.L_x_80:
        /* <DEDUP_REMOVED lines=12> */
.L_x_83:
[----:B------:R-:W-:Y:S05]  /*36e0*/  BSYNC B1 ;  /* 0x0000000000017941 */ /* 0x000fea0003800000 */
.L_x_82:
        /* <DEDUP_REMOVED lines=12> */
.L_x_85:
[----:B------:R-:W-:Y:S05]  /*37b0*/  BSYNC B1 ;  /* 0x0000000000017941 */ /* 0x000fea0003800000 */
.L_x_84:
        /* <DEDUP_REMOVED lines=12> */
.L_x_87:
[----:B------:R-:W-:Y:S05]  /*3880*/  BSYNC B1 ;  /* 0x0000000000017941 */ /* 0x000fea0003800000 */
.L_x_86:
        /* <DEDUP_REMOVED lines=12> */
.L_x_89:
[----:B------:R-:W-:Y:S05]  /*3950*/  BSYNC B1 ;  /* 0x0000000000017941 */ /* 0x000fea0003800000 */
.L_x_88:
        /* <DEDUP_REMOVED lines=12> */
.L_x_91:
[----:B------:R-:W-:Y:S05]  /*3a20*/  BSYNC B1 ;  /* 0x0000000000017941 */ /* 0x000fea0003800000 */
.L_x_90:
        /* <DEDUP_REMOVED lines=12> */
.L_x_93:
[----:B------:R-:W-:Y:S05]  /*3af0*/  BSYNC B1 ;  /* 0x0000000000017941 */ /* 0x000fea0003800000 */
.L_x_92:
        /* <DEDUP_REMOVED lines=12> */
.L_x_95:
[----:B------:R-:W-:Y:S05]  /*3bc0*/  BSYNC B1 ;  /* 0x0000000000017941 */ /* 0x000fea0003800000 */
.L_x_94:
        /* <DEDUP_REMOVED lines=12> */
.L_x_97:
[----:B------:R-:W-:Y:S05]  /*3c90*/  BSYNC B1 ;  /* 0x0000000000017941 */ /* 0x000fea0003800000 */
.L_x_96:
        /* <DEDUP_REMOVED lines=12> */
.L_x_99:
[----:B------:R-:W-:Y:S05]  /*3d60*/  BSYNC B1 ;  /* 0x0000000000017941 */ /* 0x000fea0003800000 */
.L_x_98:
        /* <DEDUP_REMOVED lines=12> */
.L_x_101:
[----:B------:R-:W-:Y:S05]  /*3e30*/  BSYNC B1 ;  /* 0x0000000000017941 */ /* 0x000fea0003800000 */
.L_x_100:
        /* <DEDUP_REMOVED lines=12> */
.L_x_103:
[----:B------:R-:W-:Y:S05]  /*3f00*/  BSYNC B1 ;  /* 0x0000000000017941 */ /* 0x000fea0003800000 */
.L_x_102:
        /* <DEDUP_REMOVED lines=12> */
.L_x_105:
[----:B------:R-:W-:Y:S05]  /*3fd0*/  BSYNC B1 ;  /* 0x0000000000017941 */ /* 0x000fea0003800000 */
.L_x_104:
        /* <DEDUP_REMOVED lines=12> */
.L_x_107:
[----:B------:R-:W-:Y:S05]  /*40a0*/  BSYNC B1 ;  /* 0x0000000000017941 */ /* 0x000fea0003800000 */
.L_x_106:
        /* <DEDUP_REMOVED lines=12> */
.L_x_109:
[----:B------:R-:W-:Y:S05]  /*4170*/  BSYNC B1 ;  /* 0x0000000000017941 */ /* 0x000fea0003800000 */
.L_x_108:
        /* <DEDUP_REMOVED lines=12> */
.L_x_111:
[----:B------:R-:W-:Y:S05]  /*4240*/  BSYNC B1 ;  /* 0x0000000000017941 */ /* 0x000fea0003800000 */
.L_x_110:
        /* <DEDUP_REMOVED lines=12> */
.L_x_113:
[----:B------:R-:W-:Y:S05]  /*4310*/  BSYNC B1 ;  /* 0x0000000000017941 */ /* 0x000fea0003800000 */
.L_x_112:
        /* <DEDUP_REMOVED lines=12> */
.L_x_115:
[----:B------:R-:W-:Y:S05]  /*43e0*/  BSYNC B1 ;  /* 0x0000000000017941 */ /* 0x000fea0003800000 */
.L_x_114:
        /* <DEDUP_REMOVED lines=12> */
.L_x_117:
[----:B------:R-:W-:Y:S05]  /*44b0*/  BSYNC B1 ;  /* 0x0000000000017941 */ /* 0x000fea0003800000 */
.L_x_116:
        /* <DEDUP_REMOVED lines=12> */
.L_x_119:
[----:B------:R-:W-:Y:S05]  /*4580*/  BSYNC B1 ;  /* 0x0000000000017941 */ /* 0x000fea0003800000 */
.L_x_118:
        /* <DEDUP_REMOVED lines=12> */
.L_x_121:
[----:B------:R-:W-:Y:S05]  /*4650*/  BSYNC B1 ;  /* 0x0000000000017941 */ /* 0x000fea0003800000 */
.L_x_120:
        /* <DEDUP_REMOVED lines=12> */
.L_x_123:
[----:B------:R-:W-:Y:S05]  /*4720*/  BSYNC B1 ;  /* 0x0000000000017941 */ /* 0x000fea0003800000 */
.L_x_122:
        /* <DEDUP_REMOVED lines=12> */
.L_x_125:
[----:B------:R-:W-:Y:S05]  /*47f0*/  BSYNC B1 ;  /* 0x0000000000017941 */ /* 0x000fea0003800000 */
.L_x_124:
        /* <DEDUP_REMOVED lines=12> */
.L_x_127:
[----:B------:R-:W-:Y:S05]  /*48c0*/  BSYNC B1 ;  /* 0x0000000000017941 */ /* 0x000fea0003800000 */
.L_x_126:
        /* <DEDUP_REMOVED lines=12> */
.L_x_129:
[----:B------:R-:W-:Y:S05]  /*4990*/  BSYNC B1 ;  /* 0x0000000000017941 */ /* 0x000fea0003800000 */
.L_x_128:
        /* <DEDUP_REMOVED lines=12> */
.L_x_131:
[----:B------:R-:W-:Y:S05]  /*4a60*/  BSYNC B1 ;  /* 0x0000000000017941 */ /* 0x000fea0003800000 */
.L_x_130:
        /* <DEDUP_REMOVED lines=12> */
.L_x_133:
[----:B------:R-:W-:Y:S05]  /*4b30*/  BSYNC B1 ;  /* 0x0000000000017941 */ /* 0x000fea0003800000 */
.L_x_132:
        /* <DEDUP_REMOVED lines=12> */
.L_x_135:
[----:B------:R-:W-:Y:S05]  /*4c00*/  BSYNC B1 ;  /* 0x0000000000017941 */ /* 0x000fea0003800000 */
.L_x_134:
        /* <DEDUP_REMOVED lines=12> */
.L_x_137:
[----:B------:R-:W-:Y:S05]  /*4cd0*/  BSYNC B1 ;  /* 0x0000000000017941 */ /* 0x000fea0003800000 */
.L_x_136:
        /* <DEDUP_REMOVED lines=12> */
.L_x_139:
[----:B------:R-:W-:Y:S05]  /*4da0*/  BSYNC B1 ;  /* 0x0000000000017941 */ /* 0x000fea0003800000 */
.L_x_138:
        /* <DEDUP_REMOVED lines=12> */
.L_x_141:
[----:B------:R-:W-:Y:S05]  /*4e70*/  BSYNC B1 ;  /* 0x0000000000017941 */ /* 0x000fea0003800000 */
.L_x_140:
        /* <DEDUP_REMOVED lines=12> */
.L_x_143:
[----:B------:R-:W-:Y:S05]  /*4f40*/  BSYNC B1 ;  /* 0x0000000000017941 */ /* 0x000fea0003800000 */
.L_x_142:
        /* <DEDUP_REMOVED lines=12> */
.L_x_145:
[----:B------:R-:W-:Y:S05]  /*5010*/  BSYNC B1 ;  /* 0x0000000000017941 */ /* 0x000fea0003800000 */
.L_x_144:
        /* <DEDUP_REMOVED lines=12> */
.L_x_147:
[----:B------:R-:W-:Y:S05]  /*50e0*/  BSYNC B1 ;  /* 0x0000000000017941 */ /* 0x000fea0003800000 */
.L_x_146:
        /* <DEDUP_REMOVED lines=12> */
.L_x_149:
[----:B------:R-:W-:Y:S05]  /*51b0*/  BSYNC B1 ;  /* 0x0000000000017941 */ /* 0x000fea0003800000 */
.L_x_148:
        /* <DEDUP_REMOVED lines=12> */
.L_x_151:
[----:B------:R-:W-:Y:S05]  /*5280*/  BSYNC B1 ;  /* 0x0000000000017941 */ /* 0x000fea0003800000 */
.L_x_150:
        /* <DEDUP_REMOVED lines=12> */
.L_x_153:
[----:B------:R-:W-:Y:S05]  /*5350*/  BSYNC B1 ;  /* 0x0000000000017941 */ /* 0x000fea0003800000 */
.L_x_152:
        /* <DEDUP_REMOVED lines=12> */
.L_x_155:
[----:B------:R-:W-:Y:S05]  /*5420*/  BSYNC B1 ;  /* 0x0000000000017941 */ /* 0x000fea0003800000 */
.L_x_154:
        /* <DEDUP_REMOVED lines=12> */
.L_x_157:
[----:B------:R-:W-:Y:S05]  /*54f0*/  BSYNC B1 ;  /* 0x0000000000017941 */ /* 0x000fea0003800000 */
.L_x_156:
[----:B-1---5:R-:W-:Y:S01]  /*5500*/  HADD2.F32 R91, -RZ, R154.H0_H0 ;  /* 0x2000009aff5b7230 */ /* 0x022fe20000004100 */
[----:B------:R-:W-:Y:S01]  /*5510*/  ISETP.GT.AND P1, PT, R0, 0x79, P0 ;  /* 0x000000790000780c */ /* 0x000fe20000724270 */
[----:B------:R-:W-:Y:S01]  /*5520*/  @P2 IMAD.MOV.U32 R8, RZ, RZ, R170 ;  /* 0x000000ffff082224 */ /* 0x000fe200078e00aa */
[----:B------:R-:W-:Y:S01]  /*5530*/  IADD3 R157, P0, R157, 0x80, RZ ;  /* 0x000000809d9d7810 */ /* 0x000fe20007f1e0ff */
[----:B------:R-:W-:Y:S01]  /*5540*/  BSSY B1, `(.L_x_158) ;  /* 0x000000a000017945 */ /* 0x000fe20003800000 */
[----:B------:R-:W-:-:S04]  /*5550*/  FMUL R91, R91, R156 ;  /* 0x0000009c5b5b7220 */ /* 0x000fc80000400000 */
[----:B------:R-:W-:-:S05]  /*5560*/  FFMA R91, R150, R155, R91 ;  /* 0x0000009b965b7223 */ /* 0x000fca000000005b */
[----:B------:R-:W-:-:S04]  /*5570*/  F2FP.F16.F32.PACK_AB R91, RZ, R91 ;  /* 0x0000005bff5b723e */ /* 0x000fc800000000ff */
[----:B------:R-:W-:Y:S01]  /*5580*/  PRMT R90, R91, 0x7610, R90 ;  /* 0x000076105b5a7816 */ /* 0x000fe2000000005a */
[----:B------:R-:W-:Y:S02]  /*5590*/  IMAD.X R91, RZ, RZ, R9, P0 ;  /* 0x000000ffff5b7224 */ /* 0x000fe400000e0609 */
[----:B------:R-:W-:-:S05]  /*55a0*/  @P2 IMAD.MOV.U32 R9, RZ, RZ, R171 ;  /* 0x000000ffff092224 */ /* 0x000fca00078e00ab */
[----:B------:R1:W-:Y:S01]  /*55b0*/  @P2 STG.E.U16 desc[UR36][R8.64+0xf0], R90 ;  /* 0x0000f05a08002986 */ /* 0x0003e2000c101524 */
[----:B------:R-:W-:Y:S05]  /*55c0*/  @!P1 BRA `(.L_x_159) ;  /* 0x0000000000049947 */ /* 0x000fea0003800000 */
[----:B------:R0:W5:Y:S02]  /*55d0*/  LDG.E.LTC128B.U16 R154, desc[UR36][R88.64+0xf2] ;  /* 0x0000f224589a7981 */ /* 0x000164000c1e1520 */
.L_x_159:
[----:B------:R-:W-:Y:S05]  /*55e0*/  BSYNC B1 ;  /* 0x0000000000017941 */ /* 0x000fea0003800000 */
.L_x_158:
[----:B-1---5:R-:W-:Y:S01]  /*55f0*/  HADD2.F32 R9, -RZ, R154.H0_H0 ;  /* 0x2000009aff097230 */ /* 0x022fe20000004100 */
[----:B------:R-:W-:Y:S01]  /*5600*/  ISETP.GT.AND P0, PT, R3, 0x80, PT ;  /* 0x000000800300780c */ /* 0x000fe20003f04270 */
[----:B------:R-:W-:-:S03]  /*5610*/  IMAD R8, R91, R14, RZ ;  /* 0x0000000e5b087224 */ /* 0x000fc600078e02ff */
[----:B0-2---:R-:W-:Y:S01]  /*5620*/  FMUL R88, R9, R156 ;  /* 0x0000009c09587220 */ /* 0x005fe20000400000 */
[C---:B------:R-:W-:Y:S01]  /*5630*/  IMAD R97, R157.reuse, R15, R8 ;  /* 0x0000000f9d617224 */ /* 0x040fe200078e0208 */
[----:B------:R-:W-:Y:S01]  /*5640*/  ISETP.GT.AND P3, PT, R0, RZ, P0 ;  /* 0x000000ff0000720c */ /* 0x000fe20000764270 */
[----:B------:R-:W-:-:S04]  /*5650*/  IMAD.WIDE.U32 R8, R157, R14, R158 ;  /* 0x0000000e9d087225 */ /* 0x000fc800078e009e */
[----:B------:R-:W-:Y:S01]  /*5660*/  FFMA R151, R151, R155, R88 ;  /* 0x0000009b97977223 */ /* 0x000fe20000000058 */
[----:B------:R-:W-:Y:S02]  /*5670*/  IADD3 R9, R9, R97, RZ ;  /* 0x0000006109097210 */ /* 0x000fe40007ffe0ff */
[C---:B------:R-:W-:Y:S02]  /*5680*/  LEA R88, P2, R8.reuse, R10, 0x1 ;  /* 0x0000000a08587211 */ /* 0x040fe400078408ff */
[----:B------:R-:W-:Y:S02]  /*5690*/  F2FP.F16.F32.PACK_AB R151, RZ, R151 ;  /* 0x00000097ff97723e */ /* 0x000fe400000000ff */
[----:B------:R-:W-:-:S03]  /*56a0*/  LEA.HI.X R89, R8, R11, R9, 0x1, P2 ;  /* 0x0000000b08597211 */ /* 0x000fc600010f0c09 */
[----:B------:R0:W-:Y:S04]  /*56b0*/  @P1 STG.E.U16 desc[UR36][R170.64+0xf2], R151 ;  /* 0x0000f297aa001986 */ /* 0x0001e8000c101524 */
[----:B------:R-:W2:Y:S01]  /*56c0*/  @P3 LDG.E.LTC128B.U16 R154, desc[UR36][R88.64] ;  /* 0x00000024589a3981 */ /* 0x000ea2000c1e1520 */
[----:B------:R-:W-:Y:S01]  /*56d0*/  IMAD.WIDE.U32 R8, R157, R14, R6 ;  /* 0x0000000e9d087225 */ /* 0x000fe200078e0006 */
[----:B------:R-:W-:Y:S01]  /*56e0*/  SHF.L.U64.HI R95, R4, 0x8, R5 ;  /* 0x00000008045f7819 */ /* 0x000fe20000010205 */
[----:B------:R-:W-:Y:S01]  /*56f0*/  BSSY B1, `(.L_x_160) ;  /* 0x0000011000017945 */ /* 0x000fe20003800000 */
[----:B------:R-:W-:Y:S01]  /*5700*/  ISETP.GT.AND P2, PT, R0, 0x1, P0 ;  /* 0x000000010000780c */ /* 0x000fe20000744270 */
[----:B------:R-:W-:Y:S02]  /*5710*/  IMAD.IADD R9, R97, 0x1, R9 ;  /* 0x0000000161097824 */ /* 0x000fe400078e0209 */
[----:B------:R-:W-:-:S02]  /*5720*/  IMAD.SHL.U32 R93, R4, 0x100, RZ ;  /* 0x00000100045d7824 */ /* 0x000fc400078e00ff */
[----:B------:R-:W-:-:S03]  /*5730*/  IMAD.WIDE.U32 R90, R23, R12, R8 ;  /* 0x0000000c175a7225 */ /* 0x000fc600078e0008 */
[----:B------:R-:W-:Y:S01]  /*5740*/  IADD3 R8, P1, R93, R160, RZ ;  /* 0x000000a05d087210 */ /* 0x000fe20007f3e0ff */
[----:B------:R-:W-:Y:S01]  /*5750*/  IMAD.IADD R5, R13, 0x1, R91 ;  /* 0x000000010d057824 */ /* 0x000fe200078e025b */
[----:B------:R-:W-:-:S03]  /*5760*/  LEA R4, P4, R90, R10, 0x1 ;  /* 0x0000000a5a047211 */ /* 0x000fc600078808ff */
[----:B------:R-:W-:Y:S01]  /*5770*/  IMAD.X R9, R95, 0x1, R161, P1 ;  /* 0x000000015f097824 */ /* 0x000fe200008e06a1 */
[----:B------:R-:W-:Y:S01]  /*5780*/  LEA.HI.X R5, R90, R11, R5, 0x1, P4 ;  /* 0x0000000b5a057211 */ /* 0x000fe200020f0c05 */
[----:B--2---:R-:W-:-:S05]  /*5790*/  HADD2.F32 R15, -RZ, R154.H0_H0 ;  /* 0x2000009aff0f7230 */ /* 0x004fca0000004100 */
[----:B------:R-:W-:-:S04]  /*57a0*/  FMUL R15, R15, R156 ;  /* 0x0000009c0f0f7220 */ /* 0x000fc80000400000 */
[----:B------:R-:W-:-:S05]  /*57b0*/  FFMA R15, R24, R155, R15 ;  /* 0x0000009b180f7223 */ /* 0x000fca000000000f */
[----:B------:R-:W-:-:S05]  /*57c0*/  F2FP.F16.F32.PACK_AB R15, RZ, R15 ;  /* 0x0000000fff0f723e */ /* 0x000fca00000000ff */
[----:B------:R0:W-:Y:S01]  /*57d0*/  @P3 STG.E.U16 desc[UR36][R8.64], R15 ;  /* 0x0000000f08003986 */ /* 0x0001e2000c101524 */
[----:B------:R-:W-:Y:S05]  /*57e0*/  @!P2 BRA `(.L_x_161) ;  /* 0x000000000004a947 */ /* 0x000fea0003800000 */
[----:B------:R1:W5:Y:S02]  /*57f0*/  LDG.E.LTC128B.U16 R154, desc[UR36][R4.64+0x2] ;  /* 0x00000224049a7981 */ /* 0x000364000c1e1520 */
.L_x_161:
[----:B------:R-:W-:Y:S05]  /*5800*/  BSYNC B1 ;  /* 0x0000000000017941 */ /* 0x000fea0003800000 */
.L_x_160:
[----:B0----5:R-:W-:Y:S01]  /*5810*/  HADD2.F32 R15, -RZ, R154.H0_H0 ;  /* 0x2000009aff0f7230 */ /* 0x021fe20000004100 */
[----:B------:R-:W-:Y:S01]  /*5820*/  ISETP.GT.AND P1, PT, R3, 0x88, PT ;  /* 0x000000880300780c */ /* 0x000fe20003f24270 */
[----:B------:R-:W-:Y:S03]  /*5830*/  BSSY B1, `(.L_x_162) ;  /* 0x000000f000017945 */ /* 0x000fe60003800000 */
[----:B------:R-:W-:Y:S01]  /*5840*/  FMUL R24, R15, R156 ;  /* 0x0000009c0f187220 */ /* 0x000fe20000400000 */
[----:B------:R-:W-:Y:S01]  /*5850*/  IMAD.WIDE.U32 R14, R157, R14, R164 ;  /* 0x0000000e9d0e7225 */ /* 0x000fe200078e00a4 */
[----:B------:R-:W-:-:S03]  /*5860*/  ISETP.GT.AND P3, PT, R0, RZ, P1 ;  /* 0x000000ff0000720c */ /* 0x000fc60000f64270 */
[----:B------:R-:W-:Y:S01]  /*5870*/  FFMA R24, R25, R155, R24 ;  /* 0x0000009b19187223 */ /* 0x000fe20000000018 */
[----:B------:R-:W-:Y:S01]  /*5880*/  IMAD.IADD R97, R97, 0x1, R15 ;  /* 0x0000000161617824 */ /* 0x000fe200078e020f */
[-C--:B------:R-:W-:Y:S02]  /*5890*/  IADD3 R21, P5, R20, R14.reuse, RZ ;  /* 0x0000000e14157210 */ /* 0x080fe40007fbe0ff */
[----:B------:R-:W-:Y:S02]  /*58a0*/  IADD3 R20, P4, R6, R14, RZ ;  /* 0x0000000e06147210 */ /* 0x000fe40007f9e0ff */
[----:B------:R-:W-:Y:S01]  /*58b0*/  F2FP.F16.F32.PACK_AB R24, RZ, R24 ;  /* 0x00000018ff18723e */ /* 0x000fe200000000ff */
[----:B------:R-:W-:Y:S01]  /*58c0*/  IMAD.X R158, R97, 0x1, R159, P5 ;  /* 0x00000001619e7824 */ /* 0x000fe200028e069f */
[----:B------:R-:W-:-:S03]  /*58d0*/  LEA R14, P5, R21, R10, 0x1 ;  /* 0x0000000a150e7211 */ /* 0x000fc600078a08ff */
[----:B------:R0:W-:Y:S01]  /*58e0*/  @P2 STG.E.U16 desc[UR36][R8.64+0x2], R24 ;  /* 0x0000021808002986 */ /* 0x0001e2000c101524 */
[----:B------:R-:W-:Y:S01]  /*58f0*/  LEA.HI.X R15, R21, R11, R158, 0x1, P5 ;  /* 0x0000000b150f7211 */ /* 0x000fe200028f0c9e */
[----:B------:R-:W-:Y:S08]  /*5900*/  @!P3 BRA `(.L_x_163) ;  /* 0x000000000004b947 */ /* 0x000ff00003800000 */
[----:B------:R2:W5:Y:S02]  /*5910*/  LDG.E.LTC128B.U16 R154, desc[UR36][R14.64] ;  /* 0x000000240e9a7981 */ /* 0x000564000c1e1520 */
.L_x_163:
[----:B------:R-:W-:Y:S05]  /*5920*/  BSYNC B1 ;  /* 0x0000000000017941 */ /* 0x000fea0003800000 */
.L_x_162:
[----:B-----5:R-:W-:Y:S01]  /*5930*/  HADD2.F32 R3, -RZ, R154.H0_H0 ;  /* 0x2000009aff037230 */ /* 0x020fe20000004100 */
[----:B------:R-:W-:Y:S01]  /*5940*/  ISETP.GT.AND P2, PT, R0, 0x1, P1 ;  /* 0x000000010000780c */ /* 0x000fe20000f44270 */
[----:B------:R-:W-:Y:S01]  /*5950*/  IMAD.X R21, R7, 0x1, R97, P4 ;  /* 0x0000000107157824 */ /* 0x000fe200020e0661 */
[----:B------:R-:W-:Y:S01]  /*5960*/  IADD3 R6, P4, R8, R167, RZ ;  /* 0x000000a708067210 */ /* 0x000fe20007f9e0ff */
[----:B------:R-:W-:Y:S01]  /*5970*/  BSSY B1, `(.L_x_164) ;  /* 0x000000c000017945 */ /* 0x000fe20003800000 */
[----:B------:R-:W-:Y:S01]  /*5980*/  FMUL R3, R3, R156 ;  /* 0x0000009c03037220 */ /* 0x000fe20000400000 */
[----:B--2---:R-:W-:-:S04]  /*5990*/  IMAD.WIDE.U32 R14, R23, R12, R20 ;  /* 0x0000000c170e7225 */ /* 0x004fc800078e0014 */
[----:B------:R-:W-:Y:S01]  /*59a0*/  FFMA R3, R26, R155, R3 ;  /* 0x0000009b1a037223 */ /* 0x000fe20000000003 */
[----:B------:R-:W-:Y:S01]  /*59b0*/  IMAD.X R7, R9, 0x1, R169, P4 ;  /* 0x0000000109077824 */ /* 0x000fe200020e06a9 */
[----:B------:R-:W-:Y:S02]  /*59c0*/  IADD3 R13, R13, R15, RZ ;  /* 0x0000000f0d0d7210 */ /* 0x000fe40007ffe0ff */
[C---:B------:R-:W-:Y:S02]  /*59d0*/  LEA R10, P5, R14.reuse, R10, 0x1 ;  /* 0x0000000a0e0a7211 */ /* 0x040fe400078a08ff */
[----:B------:R-:W-:Y:S02]  /*59e0*/  F2FP.F16.F32.PACK_AB R3, RZ, R3 ;  /* 0x00000003ff03723e */ /* 0x000fe400000000ff */
[----:B------:R-:W-:-:S03]  /*59f0*/  LEA.HI.X R11, R14, R11, R13, 0x1, P5 ;  /* 0x0000000b0e0b7211 */ /* 0x000fc600028f0c0d */
[----:B------:R2:W-:Y:S01]  /*5a00*/  @P3 STG.E.U16 desc[UR36][R6.64], R3 ;  /* 0x0000000306003986 */ /* 0x0005e2000c101524 */
[----:B------:R-:W-:Y:S05]  /*5a10*/  @!P2 BRA `(.L_x_165) ;  /* 0x000000000004a947 */ /* 0x000fea0003800000 */
[----:B------:R0:W5:Y:S02]  /*5a20*/  LDG.E.LTC128B.U16 R154, desc[UR36][R10.64+0x2] ;  /* 0x000002240a9a7981 */ /* 0x000164000c1e1520 */
.L_x_165:
[----:B------:R-:W-:Y:S05]  /*5a30*/  BSYNC B1 ;  /* 0x0000000000017941 */ /* 0x000fea0003800000 */
.L_x_164:
[----:B--2--5:R-:W-:Y:S01]  /*5a40*/  HADD2.F32 R3, -RZ, R154.H0_H0 ;  /* 0x2000009aff037230 */ /* 0x024fe20000004100 */
[----:B------:R-:W-:Y:S01]  /*5a50*/  ISETP.GT.AND P3, PT, R0, 0x8, P0 ;  /* 0x000000080000780c */ /* 0x000fe20000764270 */
[----:B------:R-:W-:Y:S03]  /*5a60*/  BSSY B1, `(.L_x_166) ;  /* 0x0000007000017945 */ /* 0x000fe60003800000 */
[----:B------:R-:W-:-:S04]  /*5a70*/  FMUL R12, R3, R156 ;  /* 0x0000009c030c7220 */ /* 0x000fc80000400000 */
[----:B------:R-:W-:-:S05]  /*5a80*/  FFMA R12, R27, R155, R12 ;  /* 0x0000009b1b0c7223 */ /* 0x000fca000000000c */
[----:B------:R-:W-:-:S05]  /*5a90*/  F2FP.F16.F32.PACK_AB R12, RZ, R12 ;  /* 0x0000000cff0c723e */ /* 0x000fca00000000ff */
[----:B------:R2:W-:Y:S01]  /*5aa0*/  @P2 STG.E.U16 desc[UR36][R6.64+0x2], R12 ;  /* 0x0000020c06002986 */ /* 0x0005e2000c101524 */
[----:B------:R-:W-:Y:S05]  /*5ab0*/  @!P3 BRA `(.L_x_167) ;  /* 0x000000000004b947 */ /* 0x000fea0003800000 */
[----:B------:R0:W5:Y:S02]  /*5ac0*/  LDG.E.LTC128B.U16 R154, desc[UR36][R4.64+0x10] ;  /* 0x00001024049a7981 */ /* 0x000164000c1e1520 */
.L_x_167:
[----:B------:R-:W-:Y:S05]  /*5ad0*/  BSYNC B1 ;  /* 0x0000000000017941 */ /* 0x000fea0003800000 */
.L_x_166:
[----:B-----5:R-:W-:Y:S01]  /*5ae0*/  HADD2.F32 R3, -RZ, R154.H0_H0 ;  /* 0x2000009aff037230 */ /* 0x020fe20000004100 */
[----:B------:R-:W-:Y:S01]  /*5af0*/  ISETP.GT.AND P2, PT, R0, 0x9, P0 ;  /* 0x000000090000780c */ /* 0x000fe20000744270 */
[----:B--2---:R-:W-:Y:S01]  /*5b00*/  IMAD.MOV.U32 R6, RZ, RZ, R8 ;  /* 0x000000ffff067224 */ /* 0x004fe200078e0008 */
[----:B------:R-:W-:Y:S01]  /*5b10*/  BSSY B1, `(.L_x_168) ;  /* 0x0000008000017945 */ /* 0x000fe20003800000 */
[----:B------:R-:W-:Y:S02]  /*5b20*/  IMAD.MOV.U32 R7, RZ, RZ, R9 ;  /* 0x000000ffff077224 */ /* 0x000fe400078e0009 */
[----:B------:R-:W-:-:S04]  /*5b30*/  FMUL R3, R3, R156 ;  /* 0x0000009c03037220 */ /* 0x000fc80000400000 */
[----:B------:R-:W-:-:S05]  /*5b40*/  FFMA R3, R28, R155, R3 ;  /* 0x0000009b1c037223 */ /* 0x000fca0000000003 */
[----:B------:R-:W-:-:S05]  /*5b50*/  F2FP.F16.F32.PACK_AB R3, RZ, R3 ;  /* 0x00000003ff03723e */ /* 0x000fca00000000ff */
[----:B------:R2:W-:Y:S01]  /*5b60*/  @P3 STG.E.U16 desc[UR36][R6.64+0x10], R3 ;  /* 0x0000100306003986 */ /* 0x0005e2000c101524 */
[----:B------:R-:W-:Y:S05]  /*5b70*/  @!P2 BRA `(.L_x_169) ;  /* 0x000000000004a947 */ /* 0x000fea0003800000 */
[----:B------:R0:W5:Y:S02]  /*5b80*/  LDG.E.LTC128B.U16 R154, desc[UR36][R4.64+0x12] ;  /* 0x00001224049a7981 */ /* 0x000164000c1e1520 */
.L_x_169:
[----:B------:R-:W-:Y:S05]  /*5b90*/  BSYNC B1 ;  /* 0x0000000000017941 */ /* 0x000fea0003800000 */
.L_x_168:
        /* <DEDUP_REMOVED lines=9> */
.L_x_171:
[----:B------:R-:W-:Y:S05]  /*5c30*/  BSYNC B1 ;  /* 0x0000000000017941 */ /* 0x000fea0003800000 */
.L_x_170:
[----:B-----5:R-:W-:Y:S01]  /*5c40*/  HADD2.F32 R3, -RZ, R154.H0_H0 ;  /* 0x2000009aff037230 */ /* 0x020fe20000004100 */
[----:B0-----:R-:W-:Y:S01]  /*5c50*/  IADD3 R8, P3, R167, R8, RZ ;  /* 0x00000008a7087210 */ /* 0x001fe20007f7e0ff */
[----:B------:R-:W-:Y:S01]  /*5c60*/  BSSY B1, `(.L_x_172) ;  /* 0x0000009000017945 */ /* 0x000fe20003800000 */
[----:B------:R-:W-:Y:S02]  /*5c70*/  ISETP.GT.AND P2, PT, R0, 0x9, P1 ;  /* 0x000000090000780c */ /* 0x000fe40000f44270 */
[----:B------:R-:W-:Y:S01]  /*5c80*/  FMUL R3, R3, R156 ;  /* 0x0000009c03037220 */ /* 0x000fe20000400000 */
[----:B------:R-:W-:-:S03]  /*5c90*/  IMAD.X R9, R169, 0x1, R9, P3 ;  /* 0x00000001a9097824 */ /* 0x000fc600018e0609 */
[----:B------:R-:W-:-:S05]  /*5ca0*/  FFMA R3, R30, R155, R3 ;  /* 0x0000009b1e037223 */ /* 0x000fca0000000003 */
[----:B------:R-:W-:-:S05]  /*5cb0*/  F2FP.F16.F32.PACK_AB R3, RZ, R3 ;  /* 0x00000003ff03723e */ /* 0x000fca00000000ff */
[----:B------:R0:W-:Y:S01]  /*5cc0*/  @P4 STG.E.U16 desc[UR36][R8.64+0x10], R3 ;  /* 0x0000100308004986 */ /* 0x0001e2000c101524 */
[----:B------:R-:W-:Y:S05]  /*5cd0*/  @!P2 BRA `(.L_x_173) ;  /* 0x000000000004a947 */ /* 0x000fea0003800000 */
[----:B------:R0:W5:Y:S02]  /*5ce0*/  LDG.E.LTC128B.U16 R154, desc[UR36][R10.64+0x12] ;  /* 0x000012240a9a7981 */ /* 0x000164000c1e1520 */
.L_x_173:
[----:B------:R-:W-:Y:S05]  /*5cf0*/  BSYNC B1 ;  /* 0x0000000000017941 */ /* 0x000fea0003800000 */
.L_x_172:
[----:B0----5:R-:W-:Y:S01]  /*5d00*/  HADD2.F32 R3, -RZ, R154.H0_H0 ;  /* 0x2000009aff037230 */ /* 0x021fe20000004100 */
[----:B------:R-:W-:Y:S01]  /*5d10*/  ISETP.GT.AND P3, PT, R0, 0x10, P0 ;  /* 0x000000100000780c */ /* 0x000fe20000764270 */
[----:B------:R-:W-:Y:S03]  /*5d20*/  BSSY B1, `(.L_x_174) ;  /* 0x0000009000017945 */ /* 0x000fe60003800000 */
[----:B------:R-:W-:-:S04]  /*5d30*/  FMUL R8, R3, R156 ;  /* 0x0000009c03087220 */ /* 0x000fc80000400000 */
[----:B------:R-:W-:Y:S01]  /*5d40*/  FFMA R31, R31, R155, R8 ;  /* 0x0000009b1f1f7223 */ /* 0x000fe20000000008 */
[----:B------:R-:W-:-:S04]  /*5d50*/  IADD3 R8, P4, P5, R167, R160, R93 ;  /* 0x000000a0a7087210 */ /* 0x000fc80007d9e05d */
[----:B------:R-:W-:Y:S02]  /*5d60*/  F2FP.F16.F32.PACK_AB R31, RZ, R31 ;  /* 0x0000001fff1f723e */ /* 0x000fe400000000ff */
[----:B------:R-:W-:-:S05]  /*5d70*/  IADD3.X R9, R169, R161, R95, P4, P5 ;  /* 0x000000a1a9097210 */ /* 0x000fca00027ea45f */
[----:B------:R0:W-:Y:S01]  /*5d80*/  @P2 STG.E.U16 desc[UR36][R8.64+0x12], R31 ;  /* 0x0000121f08002986 */ /* 0x0001e2000c101524 */
[----:B------:R-:W-:Y:S05]  /*5d90*/  @!P3 BRA `(.L_x_175) ;  /* 0x000000000004b947 */ /* 0x000fea0003800000 */
[----:B------:R0:W5:Y:S02]  /*5da0*/  LDG.E.LTC128B.U16 R154, desc[UR36][R4.64+0x20] ;  /* 0x00002024049a7981 */ /* 0x000164000c1e1520 */
.L_x_175:
[----:B------:R-:W-:Y:S05]  /*5db0*/  BSYNC B1 ;  /* 0x0000000000017941 */ /* 0x000fea0003800000 */
.L_x_174:
[----:B-----5:R-:W-:Y:S01]  /*5dc0*/  HADD2.F32 R3, -RZ, R154.H0_H0 ;  /* 0x2000009aff037230 */ /* 0x020fe20000004100 */
        /* <DEDUP_REMOVED lines=8> */
.L_x_177:
[----:B------:R-:W-:Y:S05]  /*5e50*/  BSYNC B1 ;  /* 0x0000000000017941 */ /* 0x000fea0003800000 */
.L_x_176:
[----:B0----5:R-:W-:Y:S01]  /*5e60*/  HADD2.F32 R3, -RZ, R154.H0_H0 ;  /* 0x2000009aff037230 */ /* 0x021fe20000004100 */
[----:B------:R-:W-:Y:S01]  /*5e70*/  ISETP.GT.AND P3, PT, R0, 0x10, P1 ;  /* 0x000000100000780c */ /* 0x000fe20000f64270 */
[----:B------:R-:W-:Y:S03]  /*5e80*/  BSSY B1, `(.L_x_178) ;  /* 0x0000007000017945 */ /* 0x000fe60003800000 */
[----:B--2---:R-:W-:-:S04]  /*5e90*/  FMUL R12, R3, R156 ;  /* 0x0000009c030c7220 */ /* 0x004fc80000400000 */
[----:B------:R-:W-:-:S05]  /*5ea0*/  FFMA R12, R33, R155, R12 ;  /* 0x0000009b210c7223 */ /* 0x000fca000000000c */
[----:B------:R-:W-:-:S05]  /*5eb0*/  F2FP.F16.F32.PACK_AB R12, RZ, R12 ;  /* 0x0000000cff0c723e */ /* 0x000fca00000000ff */
[----:B------:R0:W-:Y:S01]  /*5ec0*/  @P2 STG.E.U16 desc[UR36][R6.64+0x22], R12 ;  /* 0x0000220c06002986 */ /* 0x0001e2000c101524 */
[----:B------:R-:W-:Y:S05]  /*5ed0*/  @!P3 BRA `(.L_x_179) ;  /* 0x000000000004b947 */ /* 0x000fea0003800000 */
[----:B------:R2:W5:Y:S02]  /*5ee0*/  LDG.E.LTC128B.U16 R154, desc[UR36][R10.64+0x20] ;  /* 0x000020240a9a7981 */ /* 0x000564000c1e1520 */
.L_x_179:
[----:B------:R-:W-:Y:S05]  /*5ef0*/  BSYNC B1 ;  /* 0x0000000000017941 */ /* 0x000fea0003800000 */
.L_x_178:
        /* <DEDUP_REMOVED lines=9> */
.L_x_181:
[----:B------:R-:W-:Y:S05]  /*5f90*/  BSYNC B1 ;  /* 0x0000000000017941 */ /* 0x000fea0003800000 */
.L_x_180:
[----:B0----5:R-:W-:Y:S01]  /*5fa0*/  HADD2.F32 R3, -RZ, R154.H0_H0 ;  /* 0x2000009aff037230 */ /* 0x021fe20000004100 */
        /* <DEDUP_REMOVED lines=8> */
.L_x_183:
[----:B------:R-:W-:Y:S05]  /*6030*/  BSYNC B1 ;  /* 0x0000000000017941 */ /* 0x000fea0003800000 */
.L_x_182:
        /* <DEDUP_REMOVED lines=9> */
.L_x_185:
[----:B------:R-:W-:Y:S05]  /*60d0*/  BSYNC B1 ;  /* 0x0000000000017941 */ /* 0x000fea0003800000 */
.L_x_184:
        /* <DEDUP_REMOVED lines=9> */
.L_x_187:
[----:B------:R-:W-:Y:S05]  /*6170*/  BSYNC B1 ;  /* 0x0000000000017941 */ /* 0x000fea0003800000 */
.L_x_186:
        /* <DEDUP_REMOVED lines=9> */
.L_x_189:
[----:B------:R-:W-:Y:S05]  /*6210*/  BSYNC B1 ;  /* 0x0000000000017941 */ /* 0x000fea0003800000 */
.L_x_188:
        /* <DEDUP_REMOVED lines=9> */
.L_x_191:
[----:B------:R-:W-:Y:S05]  /*62b0*/  BSYNC B1 ;  /* 0x0000000000017941 */ /* 0x000fea0003800000 */
.L_x_190:
        /* <DEDUP_REMOVED lines=9> */
.L_x_193:
[----:B------:R-:W-:Y:S05]  /*6350*/  BSYNC B1 ;  /* 0x0000000000017941 */ /* 0x000fea0003800000 */
.L_x_192:
        /* <DEDUP_REMOVED lines=9> */
.L_x_195:
[----:B------:R-:W-:Y:S05]  /*63f0*/  BSYNC B1 ;  /* 0x0000000000017941 */ /* 0x000fea0003800000 */
.L_x_194:
        /* <DEDUP_REMOVED lines=9> */
.L_x_197:
[----:B------:R-:W-:Y:S05]  /*6490*/  BSYNC B1 ;  /* 0x0000000000017941 */ /* 0x000fea0003800000 */
.L_x_196:
        /* <DEDUP_REMOVED lines=9> */
.L_x_199:
[----:B------:R-:W-:Y:S05]  /*6530*/  BSYNC B1 ;  /* 0x0000000000017941 */ /* 0x000fea0003800000 */
.L_x_198:
        /* <DEDUP_REMOVED lines=9> */
.L_x_201:
[----:B------:R-:W-:Y:S05]  /*65d0*/  BSYNC B1 ;  /* 0x0000000000017941 */ /* 0x000fea0003800000 */
.L_x_200:
        /* <DEDUP_REMOVED lines=9> */
.L_x_203:
[----:B------:R-:W-:Y:S05]  /*6670*/  BSYNC B1 ;  /* 0x0000000000017941 */ /* 0x000fea0003800000 */
.L_x_202:
        /* <DEDUP_REMOVED lines=9> */
.L_x_205:
[----:B------:R-:W-:Y:S05]  /*6710*/  BSYNC B1 ;  /* 0x0000000000017941 */ /* 0x000fea0003800000 */
.L_x_204:
        /* <DEDUP_REMOVED lines=9> */
.L_x_207:
[----:B------:R-:W-:Y:S05]  /*67b0*/  BSYNC B1 ;  /* 0x0000000000017941 */ /* 0x000fea0003800000 */
.L_x_206:
        /* <DEDUP_REMOVED lines=9> */
.L_x_209:
[----:B------:R-:W-:Y:S05]  /*6850*/  BSYNC B1 ;  /* 0x0000000000017941 */ /* 0x000fea0003800000 */
.L_x_208:
        /* <DEDUP_REMOVED lines=9> */
.L_x_211:
[----:B------:R-:W-:Y:S05]  /*68f0*/  BSYNC B1 ;  /* 0x0000000000017941 */ /* 0x000fea0003800000 */
.L_x_210:
        /* <DEDUP_REMOVED lines=9> */
.L_x_213:
[----:B------:R-:W-:Y:S05]  /*6990*/  BSYNC B1 ;  /* 0x0000000000017941 */ /* 0x000fea0003800000 */
.L_x_212:
        /* <DEDUP_REMOVED lines=9> */
.L_x_215:
[----:B------:R-:W-:Y:S05]  /*6a30*/  BSYNC B1 ;  /* 0x0000000000017941 */ /* 0x000fea0003800000 */
.L_x_214:
        /* <DEDUP_REMOVED lines=9> */
.L_x_217:
[----:B------:R-:W-:Y:S05]  /*6ad0*/  BSYNC B1 ;  /* 0x0000000000017941 */ /* 0x000fea0003800000 */
.L_x_216:
        /* <DEDUP_REMOVED lines=9> */
.L_x_219:
[----:B------:R-:W-:Y:S05]  /*6b70*/  BSYNC B1 ;  /* 0x0000000000017941 */ /* 0x000fea0003800000 */
.L_x_218:
        /* <DEDUP_REMOVED lines=9> */
.L_x_221:
[----:B------:R-:W-:Y:S05]  /*6c10*/  BSYNC B1 ;  /* 0x0000000000017941 */ /* 0x000fea0003800000 */
.L_x_220:
        /* <DEDUP_REMOVED lines=9> */
.L_x_223:
[----:B------:R-:W-:Y:S05]  /*6cb0*/  BSYNC B1 ;  /* 0x0000000000017941 */ /* 0x000fea0003800000 */
.L_x_222:
        /* <DEDUP_REMOVED lines=9> */
.L_x_225:
[----:B------:R-:W-:Y:S05]  /*6d50*/  BSYNC B1 ;  /* 0x0000000000017941 */ /* 0x000fea0003800000 */
.L_x_224:
        /* <DEDUP_REMOVED lines=9> */
.L_x_227:
[----:B------:R-:W-:Y:S05]  /*6df0*/  BSYNC B1 ;  /* 0x0000000000017941 */ /* 0x000fea0003800000 */
.L_x_226:
        /* <DEDUP_REMOVED lines=9> */
.L_x_229:
[----:B------:R-:W-:Y:S05]  /*6e90*/  BSYNC B1 ;  /* 0x0000000000017941 */ /* 0x000fea0003800000 */
.L_x_228:
        /* <DEDUP_REMOVED lines=9> */
.L_x_231:
[----:B------:R-:W-:Y:S05]  /*6f30*/  BSYNC B1 ;  /* 0x0000000000017941 */ /* 0x000fea0003800000 */
.L_x_230:
        /* <DEDUP_REMOVED lines=9> */
.L_x_233:
[----:B------:R-:W-:Y:S05]  /*6fd0*/  BSYNC B1 ;  /* 0x0000000000017941 */ /* 0x000fea0003800000 */
.L_x_232:
        /* <DEDUP_REMOVED lines=9> */
.L_x_235:
[----:B------:R-:W-:Y:S05]  /*7070*/  BSYNC B1 ;  /* 0x0000000000017941 */ /* 0x000fea0003800000 */
.L_x_234:
        /* <DEDUP_REMOVED lines=9> */
.L_x_237:
[----:B------:R-:W-:Y:S05]  /*7110*/  BSYNC B1 ;  /* 0x0000000000017941 */ /* 0x000fea0003800000 */
.L_x_236:
        /* <DEDUP_REMOVED lines=9> */
.L_x_239:
[----:B------:R-:W-:Y:S05]  /*71b0*/  BSYNC B1 ;  /* 0x0000000000017941 */ /* 0x000fea0003800000 */
.L_x_238:
        /* <DEDUP_REMOVED lines=9> */
.L_x_241:
[----:B------:R-:W-:Y:S05]  /*7250*/  BSYNC B1 ;  /* 0x0000000000017941 */ /* 0x000fea0003800000 */
.L_x_240:
        /* <DEDUP_REMOVED lines=9> */
.L_x_243:
[----:B------:R-:W-:Y:S05]  /*72f0*/  BSYNC B1 ;  /* 0x0000000000017941 */ /* 0x000fea0003800000 */
.L_x_242:
        /* <DEDUP_REMOVED lines=9> */
.L_x_245:
[----:B------:R-:W-:Y:S05]  /*7390*/  BSYNC B1 ;  /* 0x0000000000017941 */ /* 0x000fea0003800000 */
.L_x_244:
        /* <DEDUP_REMOVED lines=9> */
.L_x_247:
[----:B------:R-:W-:Y:S05]  /*7430*/  BSYNC B1 ;  /* 0x0000000000017941 */ /* 0x000fea0003800000 */
.L_x_246:
        /* <DEDUP_REMOVED lines=9> */
.L_x_249:
[----:B------:R-:W-:Y:S05]  /*74d0*/  BSYNC B1 ;  /* 0x0000000000017941 */ /* 0x000fea0003800000 */
.L_x_248:
        /* <DEDUP_REMOVED lines=9> */
.L_x_251:
[----:B------:R-:W-:Y:S05]  /*7570*/  BSYNC B1 ;  /* 0x0000000000017941 */ /* 0x000fea0003800000 */
.L_x_250:
        /* <DEDUP_REMOVED lines=9> */
.L_x_253:
[----:B------:R-:W-:Y:S05]  /*7610*/  BSYNC B1 ;  /* 0x0000000000017941 */ /* 0x000fea0003800000 */
.L_x_252:
        /* <DEDUP_REMOVED lines=9> */
.L_x_255:
[----:B------:R-:W-:Y:S05]  /*76b0*/  BSYNC B1 ;  /* 0x0000000000017941 */ /* 0x000fea0003800000 */
.L_x_254:
        /* <DEDUP_REMOVED lines=9> */
.L_x_257:
[----:B------:R-:W-:Y:S05]  /*7750*/  BSYNC B1 ;  /* 0x0000000000017941 */ /* 0x000fea0003800000 */
.L_x_256:
        /* <DEDUP_REMOVED lines=9> */
.L_x_259:
[----:B------:R-:W-:Y:S05]  /*77f0*/  BSYNC B1 ;  /* 0x0000000000017941 */ /* 0x000fea0003800000 */
.L_x_258:
        /* <DEDUP_REMOVED lines=9> */
.L_x_261:
[----:B------:R-:W-:Y:S05]  /*7890*/  BSYNC B1 ;  /* 0x0000000000017941 */ /* 0x000fea0003800000 */
.L_x_260:
        /* <DEDUP_REMOVED lines=9> */
.L_x_263:
[----:B------:R-:W-:Y:S05]  /*7930*/  BSYNC B1 ;  /* 0x0000000000017941 */ /* 0x000fea0003800000 */
.L_x_262:
        /* <DEDUP_REMOVED lines=9> */
.L_x_265:
[----:B------:R-:W-:Y:S05]  /*79d0*/  BSYNC B1 ;  /* 0x0000000000017941 */ /* 0x000fea0003800000 */
.L_x_264:
        /* <DEDUP_REMOVED lines=9> */
.L_x_267:
[----:B------:R-:W-:Y:S05]  /*7a70*/  BSYNC B1 ;  /* 0x0000000000017941 */ /* 0x000fea0003800000 */
.L_x_266:
        /* <DEDUP_REMOVED lines=9> */
.L_x_269:
[----:B------:R-:W-:Y:S05]  /*7b10*/  BSYNC B1 ;  /* 0x0000000000017941 */ /* 0x000fea0003800000 */
.L_x_268:
        /* <DEDUP_REMOVED lines=9> */
.L_x_271:
[----:B------:R-:W-:Y:S05]  /*7bb0*/  BSYNC B1 ;  /* 0x0000000000017941 */ /* 0x000fea0003800000 */
.L_x_270:
        /* <DEDUP_REMOVED lines=9> */
.L_x_273:
[----:B------:R-:W-:Y:S05]  /*7c50*/  BSYNC B1 ;  /* 0x0000000000017941 */ /* 0x000fea0003800000 */
.L_x_272:
        /* <DEDUP_REMOVED lines=9> */
.L_x_275:
[----:B------:R-:W-:Y:S05]  /*7cf0*/  BSYNC B1 ;  /* 0x0000000000017941 */ /* 0x000fea0003800000 */
.L_x_274:
        /* <DEDUP_REMOVED lines=9> */
.L_x_277:
[----:B------:R-:W-:Y:S05]  /*7d90*/  BSYNC B1 ;  /* 0x0000000000017941 */ /* 0x000fea0003800000 */
.L_x_276:
        /* <DEDUP_REMOVED lines=9> */
.L_x_279:
[----:B------:R-:W-:Y:S05]  /*7e30*/  BSYNC B1 ;  /* 0x0000000000017941 */ /* 0x000fea0003800000 */
.L_x_278:
        /* <DEDUP_REMOVED lines=9> */
.L_x_281:
[----:B------:R-:W-:Y:S05]  /*7ed0*/  BSYNC B1 ;  /* 0x0000000000017941 */ /* 0x000fea0003800000 */
.L_x_280:
[----:B0----5:R-:W-:Y:S01]  /*7ee0*/  HADD2.F32 R3, -RZ, R154.H0_H0 ;  /* 0x2000009aff037230 */ /* 0x021fe20000004100 */
[----:B------:R-:W-:Y:S01]  /*7ef0*/  ISETP.GT.AND P2, PT, R0, 0x78, P1 ;  /* 0x000000780000780c */ /* 0x000fe20000f44270 */
[----:B------:R-:W-:Y:S03]  /*7f00*/  BSSY B1, `(.L_x_282) ;  /* 0x0000007000017945 */ /* 0x000fe60003800000 */
[----:B-1----:R-:W-:-:S04]  /*7f10*/  FMUL R4, R3, R156 ;  /* 0x0000009c03047220 */ /* 0x002fc80000400000 */
[----:B------:R-:W-:-:S05]  /*7f20*/  FFMA R4, R85, R155, R4 ;  /* 0x0000009b55047223 */ /* 0x000fca0000000004 */
[----:B------:R-:W-:-:S05]  /*7f30*/  F2FP.F16.F32.PACK_AB R4, RZ, R4 ;  /* 0x00000004ff04723e */ /* 0x000fca00000000ff */
[----:B------:R0:W-:Y:S01]  /*7f40*/  @P0 STG.E.U16 desc[UR36][R6.64+0xf2], R4 ;  /* 0x0000f20406000986 */ /* 0x0001e2000c101524 */
[----:B------:R-:W-:Y:S05]  /*7f50*/  @!P2 BRA `(.L_x_283) ;  /* 0x000000000004a947 */ /* 0x000fea0003800000 */
[----:B------:R1:W5:Y:S02]  /*7f60*/  LDG.E.LTC128B.U16 R154, desc[UR36][R10.64+0xf0] ;  /* 0x0000f0240a9a7981 */ /* 0x000364000c1e1520 */
.L_x_283:
[----:B------:R-:W-:Y:S05]  /*7f70*/  BSYNC B1 ;  /* 0x0000000000017941 */ /* 0x000fea0003800000 */
.L_x_282:
[----:B-----5:R-:W-:Y:S01]  /*7f80*/  HADD2.F32 R3, -RZ, R154.H0_H0 ;  /* 0x2000009aff037230 */ /* 0x020fe20000004100 */
[----:B------:R-:W-:Y:S01]  /*7f90*/  ISETP.GT.AND P1, PT, R0, 0x79, P1 ;  /* 0x000000790000780c */ /* 0x000fe20000f24270 */
[----:B0-----:R-:W-:Y:S01]  /*7fa0*/  @P2 IMAD.MOV.U32 R4, RZ, RZ, R8 ;  /* 0x000000ffff042224 */ /* 0x001fe200078e0008 */
[----:B------:R-:W-:Y:S01]  /*7fb0*/  BSSY B1, `(.L_x_284) ;  /* 0x0000008000017945 */ /* 0x000fe20003800000 */
[----:B------:R-:W-:Y:S02]  /*7fc0*/  @P2 IMAD.MOV.U32 R5, RZ, RZ, R9 ;  /* 0x000000ffff052224 */ /* 0x000fe400078e0009 */
[----:B------:R-:W-:-:S04]  /*7fd0*/  FMUL R3, R3, R156 ;  /* 0x0000009c03037220 */ /* 0x000fc80000400000 */
[----:B------:R-:W-:-:S05]  /*7fe0*/  FFMA R3, R86, R155, R3 ;  /* 0x0000009b56037223 */ /* 0x000fca0000000003 */
[----:B------:R-:W-:-:S05]  /*7ff0*/  F2FP.F16.F32.PACK_AB R3, RZ, R3 ;  /* 0x00000003ff03723e */ /* 0x000fca00000000ff */
[----:B------:R0:W-:Y:S01]  /*8000*/  @P2 STG.E.U16 desc[UR36][R4.64+0xf0], R3 ;  /* 0x0000f00304002986 */ /* 0x0001e2000c101524 */
[----:B------:R-:W-:Y:S05]  /*8010*/  @!P1 BRA `(.L_x_285) ;  /* 0x0000000000049947 */ /* 0x000fea0003800000 */
[----:B------:R0:W5:Y:S02]  /*8020*/  LDG.E.LTC128B.U16 R154, desc[UR36][R10.64+0xf2] ;  /* 0x0000f2240a9a7981 */ /* 0x000164000c1e1520 */
.L_x_285:
[----:B------:R-:W-:Y:S05]  /*8030*/  BSYNC B1 ;  /* 0x0000000000017941 */ /* 0x000fea0003800000 */
.L_x_284:
[----:B------:R-:W-:Y:S05]  /*8040*/  @!P1 BRA `(.L_x_286) ;  /* 0x00000024004c9947 */ /* 0x000fea0003800000 */
[----:B0----5:R-:W-:-:S05]  /*8050*/  HADD2.F32 R3, -RZ, R154.H0_H0 ;  /* 0x2000009aff037230 */ /* 0x021fca0000004100 */
[----:B------:R-:W-:-:S04]  /*8060*/  FMUL R0, R3, R156 ;  /* 0x0000009c03007220 */ /* 0x000fc80000400000 */
[----:B------:R-:W-:-:S05]  /*8070*/  FFMA R0, R87, R155, R0 ;  /* 0x0000009b57007223 */ /* 0x000fca0000000000 */
[----:B------:R-:W-:-:S05]  /*8080*/  F2FP.F16.F32.PACK_AB R0, RZ, R0 ;  /* 0x00000000ff00723e */ /* 0x000fca00000000ff */
[----:B------:R0:W-:Y:S01]  /*8090*/  STG.E.U16 desc[UR36][R8.64+0xf2], R0 ;  /* 0x0000f20008007986 */ /* 0x0001e2000c101524 */
[----:B------:R-:W-:Y:S05]  /*80a0*/  BRA `(.L_x_286) ;  /* 0x0000002400347947 */ /* 0x000fea0003800000 */
.L_x_35:
[----:B------:R-:W-:Y:S01]  /*80b0*/  ULDC.64 UR4, c[0x0][0x5c0] ;  /* 0x0001700000047ab9 */ /* 0x000fe20000000a00 */
[-C--:B------:R-:W-:Y:S01]  /*80c0*/  FMUL R88, R88, R155.reuse ;  /* 0x0000009b58587220 */ /* 0x080fe20000400000 */
[----:B------:R-:W-:Y:S01]  /*80d0*/  LEA R6, P0, R168, UR4, 0x1 ;  /* 0x00000004a8067c11 */ /* 0x000fe2000f8008ff */
[----:B------:R-:W-:Y:S01]  /*80e0*/  IMAD.SHL.U32 R11, R4, 0x10, RZ ;  /* 0x00000010040b7824 */ /* 0x000fe200078e00ff */
[----:B------:R-:W-:Y:S01]  /*80f0*/  ISETP.GT.AND P2, PT, R0, 0x1, P3 ;  /* 0x000000010000780c */ /* 0x000fe20001f44270 */
[-C--:B------:R-:W-:Y:S01]  /*8100*/  FMUL R89, R89, R155.reuse ;  /* 0x0000009b59597220 */ /* 0x080fe20000400000 */
[----:B------:R-:W-:Y:S01]  /*8110*/  LEA.HI.X R7, R168, UR5, R167, 0x1, P0 ;  /* 0x00000005a8077c11 */ /* 0x000fe200080f0ca7 */
[-C--:B------:R-:W-:Y:S01]  /*8120*/  FMUL R90, R90, R155.reuse ;  /* 0x0000009b5a5a7220 */ /* 0x080fe20000400000 */
[----:B------:R-:W-:Y:S01]  /*8130*/  ISETP.GT.AND P0, PT, R3, 0x8, PT ;  /* 0x000000080300780c */ /* 0x000fe20003f04270 */
[-C--:B------:R-:W-:Y:S01]  /*8140*/  FMUL R91, R91, R155.reuse ;  /* 0x0000009b5b5b7220 */ /* 0x080fe20000400000 */
[----:B------:R-:W-:Y:S01]  /*8150*/  F2FP.F16.F32.PACK_AB R88, RZ, R88 ;  /* 0x00000058ff58723e */ /* 0x000fe200000000ff */
[-C--:B------:R-:W-:Y:S01]  /*8160*/  FMUL R92, R92, R155.reuse ;  /* 0x0000009b5c5c7220 */ /* 0x080fe20000400000 */
[----:B------:R-:W-:Y:S01]  /*8170*/  ISETP.GT.AND P4, PT, R0, RZ, P0 ;  /* 0x000000ff0000720c */ /* 0x000fe20000784270 */
[-C--:B------:R-:W-:Y:S01]  /*8180*/  FMUL R93, R93, R155.reuse ;  /* 0x0000009b5d5d7220 */ /* 0x080fe20000400000 */
[--C-:B------:R-:W-:Y:S01]  /*8190*/  SHF.L.U64.HI R9, R4, 0x4, R5.reuse ;  /* 0x0000000404097819 */ /* 0x100fe20000010205 */
[----:B------:R-:W-:Y:S01]  /*81a0*/  @P1 STG.E.U16 desc[UR36][R6.64], R88 ;  /* 0x0000005806001986 */ /* 0x000fe2000c101524 */
[----:B------:R-:W-:Y:S01]  /*81b0*/  ISETP.GT.AND P1, PT, R0, 0x1, P0 ;  /* 0x000000010000780c */ /* 0x000fe20000724270 */
[-C--:B------:R-:W-:Y:S01]  /*81c0*/  FMUL R94, R94, R155.reuse ;  /* 0x0000009b5e5e7220 */ /* 0x080fe20000400000 */
[----:B------:R-:W-:Y:S01]  /*81d0*/  IADD3 R12, P5, R11, R6, RZ ;  /* 0x000000060b0c7210 */ /* 0x000fe20007fbe0ff */
[----:B------:R-:W-:Y:S01]  /*81e0*/  FMUL R95, R95, R155 ;  /* 0x0000009b5f5f7220 */ /* 0x000fe20000400000 */
[----:B------:R-:W-:Y:S01]  /*81f0*/  F2FP.F16.F32.PACK_AB R89, RZ, R89 ;  /* 0x00000059ff59723e */ /* 0x000fe200000000ff */
[-C--:B------:R-:W-:Y:S01]  /*8200*/  FMUL R96, R96, R155.reuse ;  /* 0x0000009b60607220 */ /* 0x080fe20000400000 */
[----:B------:R-:W-:Y:S01]  /*8210*/  F2FP.F16.F32.PACK_AB R90, RZ, R90 ;  /* 0x0000005aff5a723e */ /* 0x000fe200000000ff */
[----:B------:R-:W-:Y:S01]  /*8220*/  FMUL R97, R97, R155 ;  /* 0x0000009b61617220 */ /* 0x000fe20000400000 */
[----:B------:R-:W-:Y:S01]  /*8230*/  IADD3.X R13, R9, R7, RZ, P5, !PT ;  /* 0x00000007090d7210 */ /* 0x000fe20002ffe4ff */
[----:B------:R-:W-:Y:S01]  /*8240*/  @P2 STG.E.U16 desc[UR36][R6.64+0x2], R89 ;  /* 0x0000025906002986 */ /* 0x000fe2000c101524 */
[----:B------:R-:W-:Y:S01]  /*8250*/  F2FP.F16.F32.PACK_AB R91, RZ, R91 ;  /* 0x0000005bff5b723e */ /* 0x000fe200000000ff */
[-C--:B------:R-:W-:Y:S01]  /*8260*/  FMUL R98, R98, R155.reuse ;  /* 0x0000009b62627220 */ /* 0x080fe20000400000 */
[C---:B------:R-:W-:Y:S01]  /*8270*/  ISETP.GT.AND P5, PT, R0.reuse, 0x9, P3 ;  /* 0x000000090000780c */ /* 0x040fe20001fa4270 */
[----:B------:R-:W-:Y:S01]  /*8280*/  @P4 STG.E.U16 desc[UR36][R12.64], R90 ;  /* 0x0000005a0c004986 */ /* 0x000fe2000c101524 */
[C---:B------:R-:W-:Y:S01]  /*8290*/  ISETP.GT.AND P4, PT, R0.reuse, 0x8, P3 ;  /* 0x000000080000780c */ /* 0x040fe20001f84270 */
[-C--:B------:R-:W-:Y:S01]  /*82a0*/  FMUL R99, R99, R155.reuse ;  /* 0x0000009b63637220 */ /* 0x080fe20000400000 */
[C---:B------:R-:W-:Y:S01]  /*82b0*/  ISETP.GT.AND P2, PT, R0.reuse, 0x8, P0 ;  /* 0x000000080000780c */ /* 0x040fe20000744270 */
[----:B------:R-:W-:Y:S01]  /*82c0*/  @P1 STG.E.U16 desc[UR36][R12.64+0x2], R91 ;  /* 0x0000025b0c001986 */ /* 0x000fe2000c101524 */
[----:B------:R-:W-:Y:S01]  /*82d0*/  ISETP.GT.AND P1, PT, R0, 0x9, P0 ;  /* 0x000000090000780c */ /* 0x000fe20000724270 */
[-C--:B------:R-:W-:Y:S01]  /*82e0*/  FMUL R100, R100, R155.reuse ;  /* 0x0000009b64647220 */ /* 0x080fe20000400000 */
[----:B------:R-:W-:Y:S01]  /*82f0*/  F2FP.F16.F32.PACK_AB R92, RZ, R92 ;  /* 0x0000005cff5c723e */ /* 0x000fe200000000ff */
[----:B------:R-:W-:Y:S01]  /*8300*/  FMUL R101, R101, R155 ;  /* 0x0000009b65657220 */ /* 0x000fe20000400000 */
[----:B------:R-:W-:Y:S01]  /*8310*/  F2FP.F16.F32.PACK_AB R93, RZ, R93 ;  /* 0x0000005dff5d723e */ /* 0x000fe200000000ff */
[-C--:B------:R-:W-:Y:S01]  /*8320*/  FMUL R102, R102, R155.reuse ;  /* 0x0000009b66667220 */ /* 0x080fe20000400000 */
[----:B------:R-:W-:Y:S01]  /*8330*/  F2FP.F16.F32.PACK_AB R94, RZ, R94 ;  /* 0x0000005eff5e723e */ /* 0x000fe200000000ff */
[----:B------:R-:W-:Y:S01]  /*8340*/  FMUL R103, R103, R155 ;  /* 0x0000009b67677220 */ /* 0x000fe20000400000 */
[----:B------:R-:W-:Y:S01]  /*8350*/  F2FP.F16.F32.PACK_AB R95, RZ, R95 ;  /* 0x0000005fff5f723e */ /* 0x000fe200000000ff */
[----:B------:R-:W-:Y:S01]  /*8360*/  @P4 STG.E.U16 desc[UR36][R6.64+0x10], R92 ;  /* 0x0000105c06004986 */ /* 0x000fe2000c101524 */
[----:B------:R-:W-:Y:S01]  /*8370*/  ISETP.GT.AND P4, PT, R0, 0x10, P3 ;  /* 0x000000100000780c */ /* 0x000fe20001f84270 */
[----:B------:R-:W-:Y:S01]  /*8380*/  FMUL R104, R104, R155 ;  /* 0x0000009b68687220 */ /* 0x000fe20000400000 */
[----:B------:R-:W-:Y:S01]  /*8390*/  F2FP.F16.F32.PACK_AB R96, RZ, R96 ;  /* 0x00000060ff60723e */ /* 0x000fe200000000ff */
[----:B------:R-:W-:Y:S01]  /*83a0*/  @P5 STG.E.U16 desc[UR36][R6.64+0x12], R93 ;  /* 0x0000125d06005986 */ /* 0x000fe2000c101524 */
[----:B------:R-:W-:Y:S01]  /*83b0*/  F2FP.F16.F32.PACK_AB R97, RZ, R97 ;  /* 0x00000061ff61723e */ /* 0x000fe200000000ff */
[-C--:B------:R-:W-:Y:S01]  /*83c0*/  FMUL R105, R105, R155.reuse ;  /* 0x0000009b69697220 */ /* 0x080fe20000400000 */
[C---:B------:R-:W-:Y:S01]  /*83d0*/  ISETP.GT.AND P5, PT, R0.reuse, 0x11, P0 ;  /* 0x000000110000780c */ /* 0x040fe200007a4270 */
[----:B------:R-:W-:Y:S01]  /*83e0*/  @P2 STG.E.U16 desc[UR36][R12.64+0x10], R94 ;  /* 0x0000105e0c002986 */ /* 0x000fe2000c101524 */
[----:B------:R-:W-:Y:S01]  /*83f0*/  ISETP.GT.AND P2, PT, R0, 0x10, P0 ;  /* 0x000000100000780c */ /* 0x000fe20000744270 */
[-C--:B------:R-:W-:Y:S01]  /*8400*/  FMUL R106, R106, R155.reuse ;  /* 0x0000009b6a6a7220 */ /* 0x080fe20000400000 */
[----:B------:R-:W-:Y:S01]  /*8410*/  F2FP.F16.F32.PACK_AB R98, RZ, R98 ;  /* 0x00000062ff62723e */ /* 0x000fe200000000ff */
[----:B------:R-:W-:Y:S01]  /*8420*/  @P1 STG.E.U16 desc[UR36][R12.64+0x12], R95 ;  /* 0x0000125f0c001986 */ /* 0x000fe2000c101524 */
[C---:B------:R-:W-:Y:S01]  /*8430*/  ISETP.GT.AND P1, PT, R0.reuse, 0x11, P3 ;  /* 0x000000110000780c */ /* 0x040fe20001f24270 */
[----:B------:R-:W-:Y:S01]  /*8440*/  FMUL R107, R107, R155 ;  /* 0x0000009b6b6b7220 */ /* 0x000fe20000400000 */
[----:B------:R-:W-:Y:S01]  /*8450*/  F2FP.F16.F32.PACK_AB R99, RZ, R99 ;  /* 0x00000063ff63723e */ /* 0x000fe200000000ff */
        /* <DEDUP_REMOVED lines=61> */
[----:B------:R-:W-:Y:S01]  /*8830*/  ISETP.GT.AND P4, PT, R0, 0x31, P3 ;  /* 0x000000310000780c */ /* 0x000fe20001f84270 */
[----:B------:R-:W-:Y:S01]  /*8840*/  FMUL R125, R125, R155 ;  /* 0x0000009b7d7d7220 */ /* 0x000fe20000400000 */
[----:B------:R-:W-:Y:S01]  /*8850*/  F2FP.F16.F32.PACK_AB R117, RZ, R117 ;  /* 0x00000075ff75723e */ /* 0x000fe200000000ff */
[-C--:B------:R-:W-:Y:S01]  /*8860*/  FMUL R126, R126, R155.reuse ;  /* 0x0000009b7e7e7220 */ /* 0x080fe20000400000 */
[----:B------:R-:W-:Y:S01]  /*8870*/  F2FP.F16.F32.PACK_AB R118, RZ, R118 ;  /* 0x00000076ff76723e */ /* 0x000fe200000000ff */
[----:B------:R-:W-:Y:S01]  /*8880*/  FMUL R127, R127, R155 ;  /* 0x0000009b7f7f7220 */ /* 0x000fe20000400000 */
[----:B------:R-:W-:Y:S01]  /*8890*/  F2FP.F16.F32.PACK_AB R119, RZ, R119 ;  /* 0x00000077ff77723e */ /* 0x000fe200000000ff */
        /* <DEDUP_REMOVED lines=64> */
[----:B------:R-:W-:Y:S01]  /*8ca0*/  IMAD.SHL.U32 R23, R4, 0x100, RZ ;  /* 0x0000010004177824 */ /* 0x000fe200078e00ff */
[----:B------:R-:W-:Y:S01]  /*8cb0*/  F2FP.F16.F32.PACK_AB R138, RZ, R138 ;  /* 0x0000008aff8a723e */ /* 0x000fe200000000ff */
[----:B------:R-:W-:Y:S01]  /*8cc0*/  FMUL R146, R146, R155 ;  /* 0x0000009b92927220 */ /* 0x000fe20000400000 */
[----:B------:R-:W-:Y:S01]  /*8cd0*/  F2FP.F16.F32.PACK_AB R139, RZ, R139 ;  /* 0x0000008bff8b723e */ /* 0x000fe200000000ff */
[----:B------:R-:W-:Y:S01]  /*8ce0*/  @P1 STG.E.U16 desc[UR36][R6.64+0x90], R124 ;  /* 0x0000907c06001986 */ /* 0x000fe2000c101524 */
[C---:B------:R-:W-:Y:S01]  /*8cf0*/  ISETP.GT.AND P1, PT, R0.reuse, 0x50, P3 ;  /* 0x000000500000780c */ /* 0x040fe20001f24270 */
[-C--:B------:R-:W-:Y:S01]  /*8d00*/  FMUL R147, R147, R155.reuse ;  /* 0x0000009b93937220 */ /* 0x080fe20000400000 */
[----:B------:R-:W-:Y:S01]  /*8d10*/  F2FP.F16.F32.PACK_AB R140, RZ, R140 ;  /* 0x0000008cff8c723e */ /* 0x000fe200000000ff */
[----:B------:R-:W-:Y:S01]  /*8d20*/  @P2 STG.E.U16 desc[UR36][R6.64+0x92], R125 ;  /* 0x0000927d06002986 */ /* 0x000fe2000c101524 */
[----:B------:R-:W-:Y:S01]  /*8d30*/  ISETP.GT.AND P2, PT, R0, 0x51, P3 ;  /* 0x000000510000780c */ /* 0x000fe20001f44270 */
        /* <DEDUP_REMOVED lines=16> */
[-C--:B------:R-:W-:Y:S01]  /*8e40*/  FMUL R25, R25, R155.reuse ;  /* 0x0000009b19197220 */ /* 0x080fe20000400000 */
[----:B------:R-:W-:Y:S01]  /*8e50*/  SHF.L.U64.HI R21, R4, 0x8, R5 ;  /* 0x0000000804157819 */ /* 0x000fe20000010205 */
[----:B------:R-:W-:Y:S01]  /*8e60*/  @P5 STG.E.U16 desc[UR36][R12.64+0xa0], R130 ;  /* 0x0000a0820c005986 */ /* 0x000fe2000c101524 */
[----:B------:R-:W-:Y:S01]  /*8e70*/  ISETP.GT.AND P5, PT, R0, 0x58, P0 ;  /* 0x000000580000780c */ /* 0x000fe200007a4270 */
        /* <DEDUP_REMOVED lines=26> */
[----:B------:R-:W-:Y:S01]  /*9020*/  FMUL R32, R32, R155 ;  /* 0x0000009b20207220 */ /* 0x000fe20000400000 */
[----:B------:R-:W-:Y:S01]  /*9030*/  F2FP.F16.F32.PACK_AB R25, RZ, R25 ;  /* 0x00000019ff19723e */ /* 0x000fe200000000ff */
[-C--:B------:R-:W-:Y:S01]  /*9040*/  FMUL R33, R33, R155.reuse ;  /* 0x0000009b21217220 */ /* 0x080fe20000400000 */
        /* <DEDUP_REMOVED lines=28> */
[----:B------:R-:W-:Y:S01]  /*9210*/  F2FP.F16.F32.PACK_AB R34, RZ, R34 ;  /* 0x00000022ff22723e */ /* 0x000fe200000000ff */
[----:B------:R-:W-:Y:S01]  /*9220*/  FMUL R42, R42, R155 ;  /* 0x0000009b2a2a7220 */ /* 0x000fe20000400000 */
[----:B------:R-:W-:Y:S01]  /*9230*/  F2FP.F16.F32.PACK_AB R35, RZ, R35 ;  /* 0x00000023ff23723e */ /* 0x000fe200000000ff */
[----:B------:R-:W-:Y:S01]  /*9240*/  @P4 STG.E.U16 desc[UR36][R12.64+0xd2], R143 ;  /* 0x0000d28f0c004986 */ /* 0x000fe2000c101524 */
[C---:B------:R-:W-:Y:S01]  /*9250*/  ISETP.GT.AND P4, PT, R0.reuse, 0x71, P0 ;  /* 0x000000710000780c */ /* 0x040fe20000784270 */
[----:B------:R-:W-:Y:S01]  /*9260*/  FMUL R43, R43, R155 ;  /* 0x0000009b2b2b7220 */ /* 0x000fe20000400000 */
[----:B------:R-:W-:Y:S01]  /*9270*/  F2FP.F16.F32.PACK_AB R36, RZ, R36 ;  /* 0x00000024ff24723e */ /* 0x000fe200000000ff */
[----:B------:R-:W-:Y:S01]  /*9280*/  @P5 STG.E.U16 desc[UR36][R6.64+0xe0], R144 ;  /* 0x0000e09006005986 */ /* 0x000fe2000c101524 */
[----:B------:R-:W-:Y:S01]  /*9290*/  ISETP.GT.AND P5, PT, R0, 0x70, P0 ;  /* 0x000000700000780c */ /* 0x000fe200007a4270 */
[----:B------:R-:W-:Y:S01]  /*92a0*/  @P1 IMAD.MOV.U32 R4, RZ, RZ, R6 ;  /* 0x000000ffff041224 */ /* 0x000fe200078e0006 */
[----:B------:R-:W-:Y:S01]  /*92b0*/  F2FP.F16.F32.PACK_AB R37, RZ, R37 ;  /* 0x00000025ff25723e */ /* 0x000fe200000000ff */
[----:B------:R-:W-:Y:S01]  /*92c0*/  @P1 IMAD.MOV.U32 R5, RZ, RZ, R7 ;  /* 0x000000ffff051224 */ /* 0x000fe200078e0007 */
[----:B------:R-:W-:Y:S01]  /*92d0*/  F2FP.F16.F32.PACK_AB R38, RZ, R38 ;  /* 0x00000026ff26723e */ /* 0x000fe200000000ff */
[----:B------:R-:W-:Y:S01]  /*92e0*/  FMUL R44, R44, R155 ;  /* 0x0000009b2c2c7220 */ /* 0x000fe20000400000 */
[----:B------:R-:W-:Y:S01]  /*92f0*/  F2FP.F16.F32.PACK_AB R39, RZ, R39 ;  /* 0x00000027ff27723e */ /* 0x000fe200000000ff */
[-C--:B------:R-:W-:Y:S01]  /*9300*/  FMUL R45, R45, R155.reuse ;  /* 0x0000009b2d2d7220 */ /* 0x080fe20000400000 */
[----:B------:R0:W-:Y:S01]  /*9310*/  @P1 STG.E.U16 desc[UR36][R4.64+0xe2], R145 ;  /* 0x0000e29104001986 */ /* 0x0001e2000c101524 */
[----:B------:R-:W-:Y:S01]  /*9320*/  IADD3 R14, P1, P2, R11, R6, R23 ;  /* 0x000000060b0e7210 */ /* 0x000fe20007a3e017 */
[-C--:B------:R-:W-:Y:S01]  /*9330*/  FMUL R46, R46, R155.reuse ;  /* 0x0000009b2e2e7220 */ /* 0x080fe20000400000 */
[----:B------:R-:W-:Y:S01]  /*9340*/  F2FP.F16.F32.PACK_AB R40, RZ, R40 ;  /* 0x00000028ff28723e */ /* 0x000fe200000000ff */
[----:B------:R-:W-:Y:S01]  /*9350*/  FMUL R47, R47, R155 ;  /* 0x0000009b2f2f7220 */ /* 0x000fe20000400000 */
[----:B------:R-:W-:Y:S01]  /*9360*/  IADD3.X R15, R9, R7, R21, P1, P2 ;  /* 0x00000007090f7210 */ /* 0x000fe20000fe4415 */
[-C--:B------:R-:W-:Y:S01]  /*9370*/  FMUL R48, R48, R155.reuse ;  /* 0x0000009b30307220 */ /* 0x080fe20000400000 */
[----:B------:R-:W-:Y:S01]  /*9380*/  ISETP.GT.AND P1, PT, R3, 0x80, PT ;  /* 0x000000800300780c */ /* 0x000fe20003f24270 */
[-C--:B------:R-:W-:Y:S01]  /*9390*/  FMUL R49, R49, R155.reuse ;  /* 0x0000009b31317220 */ /* 0x080fe20000400000 */
[----:B------:R-:W-:Y:S01]  /*93a0*/  ISETP.GT.AND P2, PT, R3, 0x88, PT ;  /* 0x000000880300780c */ /* 0x000fe20003f44270 */
[----:B------:R-:W-:Y:S01]  /*93b0*/  FMUL R50, R50, R155 ;  /* 0x0000009b32327220 */ /* 0x000fe20000400000 */
[----:B------:R-:W-:Y:S01]  /*93c0*/  F2FP.F16.F32.PACK_AB R41, RZ, R41 ;  /* 0x00000029ff29723e */ /* 0x000fe200000000ff */
[----:B0-----:R-:W-:Y:S01]  /*93d0*/  @P5 IMAD.MOV.U32 R4, RZ, RZ, R12 ;  /* 0x000000ffff045224 */ /* 0x001fe200078e000c */
[----:B------:R-:W-:Y:S01]  /*93e0*/  F2FP.F16.F32.PACK_AB R42, RZ, R42 ;  /* 0x0000002aff2a723e */ /* 0x000fe200000000ff */
[----:B------:R-:W-:Y:S01]  /*93f0*/  @P5 IMAD.MOV.U32 R5, RZ, RZ, R13 ;  /* 0x000000ffff055224 */ /* 0x000fe200078e000d */
[----:B------:R-:W-:Y:S01]  /*9400*/  F2FP.F16.F32.PACK_AB R43, RZ, R43 ;  /* 0x0000002bff2b723e */ /* 0x000fe200000000ff */
[-C--:B------:R-:W-:Y:S01]  /*9410*/  FMUL R51, R51, R155.reuse ;  /* 0x0000009b33337220 */ /* 0x080fe20000400000 */
[----:B------:R-:W-:Y:S01]  /*9420*/  F2FP.F16.F32.PACK_AB R44, RZ, R44 ;  /* 0x0000002cff2c723e */ /* 0x000fe200000000ff */
[-C--:B------:R-:W-:Y:S01]  /*9430*/  FMUL R52, R52, R155.reuse ;  /* 0x0000009b34347220 */ /* 0x080fe20000400000 */
[----:B------:R0:W-:Y:S01]  /*9440*/  @P5 STG.E.U16 desc[UR36][R4.64+0xe0], R146 ;  /* 0x0000e09204005986 */ /* 0x0001e2000c101524 */
[C---:B------:R-:W-:Y:S01]  /*9450*/  ISETP.GT.AND P5, PT, R0.reuse, 0x78, P3 ;  /* 0x000000780000780c */ /* 0x040fe20001fa4270 */
[-C--:B------:R-:W-:Y:S01]  /*9460*/  FMUL R53, R53, R155.reuse ;  /* 0x0000009b35357220 */ /* 0x080fe20000400000 */
[C---:B------:R-:W-:Y:S01]  /*9470*/  ISETP.GT.AND P3, PT, R0.reuse, 0x79, P3 ;  /* 0x000000790000780c */ /* 0x040fe20001f64270 */
[----:B------:R-:W-:Y:S01]  /*9480*/  @P4 STG.E.U16 desc[UR36][R12.64+0xe2], R147 ;  /* 0x0000e2930c004986 */ /* 0x000fe2000c101524 */
[----:B------:R-:W-:Y:S01]  /*9490*/  ISETP.GT.AND P4, PT, R0, 0x78, P0 ;  /* 0x000000780000780c */ /* 0x000fe20000784270 */
[-C--:B------:R-:W-:Y:S01]  /*94a0*/  FMUL R54, R54, R155.reuse ;  /* 0x0000009b36367220 */ /* 0x080fe20000400000 */
[----:B------:R-:W-:Y:S01]  /*94b0*/  ISETP.GT.AND P0, PT, R0, 0x79, P0 ;  /* 0x000000790000780c */ /* 0x000fe20000704270 */
[----:B------:R-:W-:Y:S01]  /*94c0*/  FMUL R55, R55, R155 ;  /* 0x0000009b37377220 */ /* 0x000fe20000400000 */
[----:B------:R-:W-:Y:S01]  /*94d0*/  F2FP.F16.F32.PACK_AB R45, RZ, R45 ;  /* 0x0000002dff2d723e */ /* 0x000fe200000000ff */
[-C--:B------:R-:W-:Y:S01]  /*94e0*/  FMUL R56, R56, R155.reuse ;  /* 0x0000009b38387220 */ /* 0x080fe20000400000 */
[----:B------:R-:W-:Y:S01]  /*94f0*/  F2FP.F16.F32.PACK_AB R46, RZ, R46 ;  /* 0x0000002eff2e723e */ /* 0x000fe200000000ff */
[----:B------:R-:W-:Y:S01]  /*9500*/  FMUL R57, R57, R155 ;  /* 0x0000009b39397220 */ /* 0x000fe20000400000 */
[----:B------:R-:W-:Y:S01]  /*9510*/  F2FP.F16.F32.PACK_AB R47, RZ, R47 ;  /* 0x0000002fff2f723e */ /* 0x000fe200000000ff */
[----:B------:R-:W-:Y:S01]  /*9520*/  @P5 STG.E.U16 desc[UR36][R6.64+0xf0], R148 ;  /* 0x0000f09406005986 */ /* 0x000fe2000c101524 */
[----:B0-----:R-:W-:Y:S01]  /*9530*/  IADD3 R4, P5, R23, R6, RZ ;  /* 0x0000000617047210 */ /* 0x001fe20007fbe0ff */
[-C--:B------:R-:W-:Y:S01]  /*9540*/  FMUL R58, R58, R155.reuse ;  /* 0x0000009b3a3a7220 */ /* 0x080fe20000400000 */
[----:B------:R-:W-:Y:S01]  /*9550*/  F2FP.F16.F32.PACK_AB R48, RZ, R48 ;  /* 0x00000030ff30723e */ /* 0x000fe200000000ff */
[----:B------:R0:W-:Y:S01]  /*9560*/  @P3 STG.E.U16 desc[UR36][R6.64+0xf2], R149 ;  /* 0x0000f29506003986 */ /* 0x0001e2000c101524 */
[C---:B------:R-:W-:Y:S01]  /*9570*/  ISETP.GT.AND P3, PT, R0.reuse, RZ, P1 ;  /* 0x000000ff0000720c */ /* 0x040fe20000f64270 */
[----:B------:R-:W-:Y:S01]  /*9580*/  IMAD.X R5, R21, 0x1, R7, P5 ;  /* 0x0000000115057824 */ /* 0x000fe200028e0607 */
[C---:B------:R-:W-:Y:S01]  /*9590*/  ISETP.GT.AND P5, PT, R0.reuse, RZ, P2 ;  /* 0x000000ff0000720c */ /* 0x040fe200017a4270 */
        /* <DEDUP_REMOVED lines=11> */
[C---:B0-----:R-:W-:Y:S01]  /*9650*/  IADD3 R6, P3, R11.reuse, R4, RZ ;  /* 0x000000040b067210 */ /* 0x041fe20007f7e0ff */
[-C--:B------:R-:W-:Y:S01]  /*9660*/  FMUL R62, R62, R155.reuse ;  /* 0x0000009b3e3e7220 */ /* 0x080fe20000400000 */
[----:B------:R-:W-:Y:S01]  /*9670*/  F2FP.F16.F32.PACK_AB R52, RZ, R52 ;  /* 0x00000034ff34723e */ /* 0x000fe200000000ff */
[----:B------:R-:W-:Y:S01]  /*9680*/  @P4 STG.E.U16 desc[UR36][R4.64+0x2], R25 ;  /* 0x0000021904004986 */ /* 0x000fe2000c101524 */
[----:B------:R-:W-:Y:S01]  /*9690*/  IADD3 R10, P4, R11, R4, RZ ;  /* 0x000000040b0a7210 */ /* 0x000fe20007f9e0ff */
[----:B------:R-:W-:Y:S01]  /*96a0*/  FMUL R63, R63, R155 ;  /* 0x0000009b3f3f7220 */ /* 0x000fe20000400000 */
[C---:B------:R-:W-:Y:S01]  /*96b0*/  IADD3.X R7, R9.reuse, R5, RZ, P3, !PT ;  /* 0x0000000509077210 */ /* 0x040fe20001ffe4ff */
[-C--:B------:R-:W-:Y:S01]  /*96c0*/  FMUL R64, R64, R155.reuse ;  /* 0x0000009b40407220 */ /* 0x080fe20000400000 */
[C---:B------:R-:W-:Y:S01]  /*96d0*/  ISETP.GT.AND P3, PT, R0.reuse, 0x9, P2 ;  /* 0x000000090000780c */ /* 0x040fe20001764270 */
[----:B------:R-:W-:Y:S01]  /*96e0*/  IMAD.X R11, R9, 0x1, R5, P4 ;  /* 0x00000001090b7824 */ /* 0x000fe200020e0605 */
[----:B------:R-:W-:Y:S01]  /*96f0*/  ISETP.GT.AND P4, PT, R0, 0x8, P1 ;  /* 0x000000080000780c */ /* 0x000fe20000f84270 */
[----:B------:R-:W-:Y:S01]  /*9700*/  FMUL R65, R65, R155 ;  /* 0x0000009b41417220 */ /* 0x000fe20000400000 */
[----:B------:R-:W-:Y:S01]  /*9710*/  F2FP.F16.F32.PACK_AB R53, RZ, R53 ;  /* 0x00000035ff35723e */ /* 0x000fe200000000ff */
[-C--:B------:R-:W-:Y:S01]  /*9720*/  FMUL R66, R66, R155.reuse ;  /* 0x0000009b42427220 */ /* 0x080fe20000400000 */
        /* <DEDUP_REMOVED lines=8> */
[-C--:B------:R-:W-:Y:S01]  /*97b0*/  FMUL R69, R69, R155.reuse ;  /* 0x0000009b45457220 */ /* 0x080fe20000400000 */
[----:B------:R-:W-:Y:S01]  /*97c0*/  @P4 STG.E.U16 desc[UR36][R4.64+0x10], R28 ;  /* 0x0000101c04004986 */ /* 0x000fe2000c101524 */
[----:B------:R-:W-:Y:S01]  /*97d0*/  ISETP.GT.AND P4, PT, R0, 0x10, P1 ;  /* 0x000000100000780c */ /* 0x000fe20000f84270 */
[-C--:B------:R-:W-:Y:S01]  /*97e0*/  FMUL R70, R70, R155.reuse ;  /* 0x0000009b46467220 */ /* 0x080fe20000400000 */
[----:B------:R-:W-:Y:S01]  /*97f0*/  F2FP.F16.F32.PACK_AB R56, RZ, R56 ;  /* 0x00000038ff38723e */ /* 0x000fe200000000ff */
[-C--:B------:R-:W-:Y:S01]  /*9800*/  FMUL R71, R71, R155.reuse ;  /* 0x0000009b47477220 */ /* 0x080fe20000400000 */
[----:B------:R-:W-:Y:S01]  /*9810*/  @P5 STG.E.U16 desc[UR36][R4.64+0x12], R29 ;  /* 0x0000121d04005986 */ /* 0x000fe2000c101524 */
[----:B------:R-:W-:Y:S01]  /*9820*/  ISETP.GT.AND P5, PT, R0, 0x11, P1 ;  /* 0x000000110000780c */ /* 0x000fe20000fa4270 */
[----:B------:R-:W-:Y:S01]  /*9830*/  FMUL R72, R72, R155 ;  /* 0x0000009b48487220 */ /* 0x000fe20000400000 */
[----:B------:R-:W-:Y:S01]  /*9840*/  F2FP.F16.F32.PACK_AB R57, RZ, R57 ;  /* 0x00000039ff39723e */ /* 0x000fe200000000ff */
[----:B------:R0:W-:Y:S01]  /*9850*/  @P0 STG.E.U16 desc[UR36][R6.64+0x10], R30 ;  /* 0x0000101e06000986 */ /* 0x0001e2000c101524 */
        /* <DEDUP_REMOVED lines=13> */
[--C-:B0-----:R-:W-:Y:S01]  /*9930*/  @P0 IMAD.MOV.U32 R6, RZ, RZ, R14.reuse ;  /* 0x000000ffff060224 */ /* 0x101fe200078e000e */
[----:B------:R-:W-:Y:S01]  /*9940*/  F2FP.F16.F32.PACK_AB R61, RZ, R61 ;  /* 0x0000003dff3d723e */ /* 0x000fe200000000ff */
[--C-:B------:R-:W-:Y:S01]  /*9950*/  @P0 IMAD.MOV.U32 R7, RZ, RZ, R15.reuse ;  /* 0x000000ffff070224 */ /* 0x100fe200078e000f */
[----:B------:R-:W-:Y:S01]  /*9960*/  F2FP.F16.F32.PACK_AB R62, RZ, R62 ;  /* 0x0000003eff3e723e */ /* 0x000fe200000000ff */
[----:B------:R-:W-:Y:S01]  /*9970*/  FMUL R76, R76, R155 ;  /* 0x0000009b4c4c7220 */ /* 0x000fe20000400000 */
[----:B------:R-:W-:Y:S01]  /*9980*/  F2FP.F16.F32.PACK_AB R63, RZ, R63 ;  /* 0x0000003fff3f723e */ /* 0x000fe200000000ff */
[-C--:B------:R-:W-:Y:S01]  /*9990*/  FMUL R77, R77, R155.reuse ;  /* 0x0000009b4d4d7220 */ /* 0x080fe20000400000 */
[----:B------:R0:W-:Y:S01]  /*99a0*/  @P0 STG.E.U16 desc[UR36][R6.64+0x20], R34 ;  /* 0x0000202206000986 */ /* 0x0001e2000c101524 */
        /* <DEDUP_REMOVED lines=9> */
[----:B------:R-:W-:Y:S01]  /*9a40*/  FMUL R82, R82, R155 ;  /* 0x0000009b52527220 */ /* 0x000fe20000400000 */
[----:B------:R-:W-:Y:S01]  /*9a50*/  F2FP.F16.F32.PACK_AB R68, RZ, R68 ;  /* 0x00000044ff44723e */ /* 0x000fe200000000ff */
        /* <DEDUP_REMOVED lines=16> */
[----:B------:R-:W-:Y:S01]  /*9b60*/  ISETP.GT.AND P5, PT, R0, 0x21, P1 ;  /* 0x000000210000780c */ /* 0x000fe20000fa4270 */
[----:B------:R-:W-:Y:S01]  /*9b70*/  FMUL R87, R87, R155 ;  /* 0x0000009b57577220 */ /* 0x000fe20000400000 */
[----:B------:R-:W-:Y:S01]  /*9b80*/  F2FP.F16.F32.PACK_AB R74, RZ, R74 ;  /* 0x0000004aff4a723e */ /* 0x000fe200000000ff */
[----:B0-----:R-:W-:Y:S01]  /*9b90*/  @P0 IMAD.MOV.U32 R6, RZ, RZ, R14 ;  /* 0x000000ffff060224 */ /* 0x001fe200078e000e */
[----:B------:R-:W-:Y:S01]  /*9ba0*/  F2FP.F16.F32.PACK_AB R75, RZ, R75 ;  /* 0x0000004bff4b723e */ /* 0x000fe200000000ff */
[----:B------:R-:W-:Y:S01]  /*9bb0*/  @P0 IMAD.MOV.U32 R7, RZ, RZ, R15 ;  /* 0x000000ffff070224 */ /* 0x000fe200078e000f */
[----:B------:R-:W-:-:S02]  /*9bc0*/  F2FP.F16.F32.PACK_AB R76, RZ, R76 ;  /* 0x0000004cff4c723e */ /* 0x000fc400000000ff */
[----:B------:R-:W-:Y:S02]  /*9bd0*/  F2FP.F16.F32.PACK_AB R77, RZ, R77 ;  /* 0x0000004dff4d723e */ /* 0x000fe400000000ff */
[----:B------:R0:W-:Y:S01]  /*9be0*/  @P0 STG.E.U16 desc[UR36][R6.64+0x30], R38 ;  /* 0x0000302606000986 */ /* 0x0001e2000c101524 */
[----:B------:R-:W-:Y:S02]  /*9bf0*/  ISETP.GT.AND P0, PT, R0, 0x20, P2 ;  /* 0x000000200000780c */ /* 0x000fe40001704270 */
[----:B------:R-:W-:Y:S02]  /*9c00*/  F2FP.F16.F32.PACK_AB R78, RZ, R78 ;  /* 0x0000004eff4e723e */ /* 0x000fe400000000ff */
[----:B------:R-:W-:Y:S02]  /*9c10*/  F2FP.F16.F32.PACK_AB R79, RZ, R79 ;  /* 0x0000004fff4f723e */ /* 0x000fe400000000ff */
[----:B------:R-:W-:Y:S02]  /*9c20*/  F2FP.F16.F32.PACK_AB R80, RZ, R80 ;  /* 0x00000050ff50723e */ /* 0x000fe400000000ff */
[----:B------:R-:W-:-:S02]  /*9c30*/  F2FP.F16.F32.PACK_AB R81, RZ, R81 ;  /* 0x00000051ff51723e */ /* 0x000fc400000000ff */
[----:B------:R-:W-:Y:S01]  /*9c40*/  F2FP.F16.F32.PACK_AB R82, RZ, R82 ;  /* 0x00000052ff52723e */ /* 0x000fe200000000ff */
[----:B0-----:R-:W-:Y:S01]  /*9c50*/  @P3 IMAD.MOV.U32 R6, RZ, RZ, R14 ;  /* 0x000000ffff063224 */ /* 0x001fe200078e000e */
[----:B------:R-:W-:Y:S02]  /*9c60*/  @P3 MOV R7, R15 ;  /* 0x0000000f00073202 */ /* 0x000fe40000000f00 */
[----:B------:R-:W-:Y:S02]  /*9c70*/  F2FP.F16.F32.PACK_AB R83, RZ, R83 ;  /* 0x00000053ff53723e */ /* 0x000fe400000000ff */
[----:B------:R-:W-:Y:S01]  /*9c80*/  F2FP.F16.F32.PACK_AB R84, RZ, R84 ;  /* 0x00000054ff54723e */ /* 0x000fe200000000ff */
[----:B------:R0:W-:Y:S01]  /*9c90*/  @P3 STG.E.U16 desc[UR36][R6.64+0x32], R39 ;  /* 0x0000322706003986 */ /* 0x0001e2000c101524 */
[C---:B------:R-:W-:Y:S02]  /*9ca0*/  ISETP.GT.AND P3, PT, R0.reuse, 0x21, P2 ;  /* 0x000000210000780c */ /* 0x040fe40001764270 */
[----:B------:R-:W-:Y:S01]  /*9cb0*/  F2FP.F16.F32.PACK_AB R85, RZ, R85 ;  /* 0x00000055ff55723e */ /* 0x000fe200000000ff */
[----:B------:R-:W-:Y:S01]  /*9cc0*/  @P4 STG.E.U16 desc[UR36][R4.64+0x40], R40 ;  /* 0x0000402804004986 */ /* 0x000fe2000c101524 */
[----:B------:R-:W-:-:S02]  /*9cd0*/  ISETP.GT.AND P4, PT, R0, 0x28, P1 ;  /* 0x000000280000780c */ /* 0x000fc40000f84270 */
[----:B------:R-:W-:Y:S01]  /*9ce0*/  F2FP.F16.F32.PACK_AB R86, RZ, R86 ;  /* 0x00000056ff56723e */ /* 0x000fe200000000ff */
[----:B------:R-:W-:Y:S01]  /*9cf0*/  @P5 STG.E.U16 desc[UR36][R4.64+0x42], R41 ;  /* 0x0000422904005986 */ /* 0x000fe2000c101524 */
[----:B------:R-:W-:Y:S02]  /*9d00*/  ISETP.GT.AND P5, PT, R0, 0x29, P1 ;  /* 0x000000290000780c */ /* 0x000fe40000fa4270 */
[----:B------:R-:W-:Y:S01]  /*9d10*/  F2FP.F16.F32.PACK_AB R87, RZ, R87 ;  /* 0x00000057ff57723e */ /* 0x000fe200000000ff */
[----:B0-----:R-:W-:Y:S02]  /*9d20*/  @P0 IMAD.MOV.U32 R6, RZ, RZ, R14 ;  /* 0x000000ffff060224 */ /* 0x001fe400078e000e */
[----:B------:R-:W-:-:S05]  /*9d30*/  @P0 IMAD.MOV.U32 R7, RZ, RZ, R15 ;  /* 0x000000ffff070224 */ /* 0x000fca00078e000f */
[----:B------:R0:W-:Y:S01]  /*9d40*/  @P0 STG.E.U16 desc[UR36][R6.64+0x40], R42 ;  /* 0x0000402a06000986 */ /* 0x0001e2000c101524 */
[----:B------:R-:W-:Y:S01]  /*9d50*/  ISETP.GT.AND P0, PT, R0, 0x28, P2 ;  /* 0x000000280000780c */ /* 0x000fe20001704270 */
[----:B0-----:R-:W-:Y:S02]  /*9d60*/  @P3 IMAD.MOV.U32 R6, RZ, RZ, R14 ;  /* 0x000000ffff063224 */ /* 0x001fe400078e000e */
[----:B------:R-:W-:-:S05]  /*9d70*/  @P3 IMAD.MOV.U32 R7, RZ, RZ, R15 ;  /* 0x000000ffff073224 */ /* 0x000fca00078e000f */
[----:B------:R0:W-:Y:S01]  /*9d80*/  @P3 STG.E.U16 desc[UR36][R6.64+0x42], R43 ;  /* 0x0000422b06003986 */ /* 0x0001e2000c101524 */
[----:B------:R-:W-:-:S03]  /*9d90*/  ISETP.GT.AND P3, PT, R0, 0x29, P2 ;  /* 0x000000290000780c */ /* 0x000fc60001764270 */
[----:B------:R-:W-:Y:S01]  /*9da0*/  @P4 STG.E.U16 desc[UR36][R4.64+0x50], R44 ;  /* 0x0000502c04004986 */ /* 0x000fe2000c101524 */
[----:B------:R-:W-:-:S03]  /*9db0*/  ISETP.GT.AND P4, PT, R0, 0x30, P1 ;  /* 0x000000300000780c */ /* 0x000fc60000f84270 */
[----:B------:R-:W-:Y:S01]  /*9dc0*/  @P5 STG.E.U16 desc[UR36][R4.64+0x52], R45 ;  /* 0x0000522d04005986 */ /* 0x000fe2000c101524 */
[----:B------:R-:W-:Y:S01]  /*9dd0*/  ISETP.GT.AND P5, PT, R0, 0x31, P1 ;  /* 0x000000310000780c */ /* 0x000fe20000fa4270 */
[----:B0-----:R-:W-:Y:S02]  /*9de0*/  @P0 IMAD.MOV.U32 R6, RZ, RZ, R14 ;  /* 0x000000ffff060224 */ /* 0x001fe400078e000e */
[----:B------:R-:W-:-:S05]  /*9df0*/  @P0 IMAD.MOV.U32 R7, RZ, RZ, R15 ;  /* 0x000000ffff070224 */ /* 0x000fca00078e000f */
[----:B------:R0:W-:Y:S01]  /*9e00*/  @P0 STG.E.U16 desc[UR36][R6.64+0x50], R46 ;  /* 0x0000502e06000986 */ /* 0x0001e2000c101524 */
[----:B------:R-:W-:Y:S01]  /*9e10*/  ISETP.GT.AND P0, PT, R0, 0x30, P2 ;  /* 0x000000300000780c */ /* 0x000fe20001704270 */
[----:B0-----:R-:W-:Y:S01]  /*9e20*/  @P3 IMAD.MOV.U32 R6, RZ, RZ, R14 ;  /* 0x000000ffff063224 */ /* 0x001fe200078e000e */
[----:B------:R-:W-:-:S05]  /*9e30*/  @P3 MOV R7, R15 ;  /* 0x0000000f00073202 */ /* 0x000fca0000000f00 */
        /* <DEDUP_REMOVED lines=97> */
[C---:B------:R-:W-:Y:S02]  /*a450*/  ISETP.GT.AND P3, PT, R0.reuse, 0x78, P1 ;  /* 0x000000780000780c */ /* 0x040fe40000f64270 */
[C---:B------:R-:W-:Y:S01]  /*a460*/  ISETP.GT.AND P1, PT, R0.reuse, 0x79, P1 ;  /* 0x000000790000780c */ /* 0x040fe20000f24270 */
[----:B------:R-:W-:Y:S01]  /*a470*/  @P4 STG.E.U16 desc[UR36][R4.64+0xe0], R80 ;  /* 0x0000e05004004986 */ /* 0x000fe2000c101524 */
[----:B------:R-:W-:-:S03]  /*a480*/  ISETP.GT.AND P4, PT, R0, 0x71, P2 ;  /* 0x000000710000780c */ /* 0x000fc60001784270 */
[----:B------:R-:W-:Y:S01]  /*a490*/  @P5 STG.E.U16 desc[UR36][R4.64+0xe2], R81 ;  /* 0x0000e25104005986 */ /* 0x000fe2000c101524 */
[C---:B------:R-:W-:Y:S02]  /*a4a0*/  ISETP.GT.AND P5, PT, R0.reuse, 0x78, P2 ;  /* 0x000000780000780c */ /* 0x040fe400017a4270 */
[----:B------:R-:W-:Y:S01]  /*a4b0*/  ISETP.GT.AND P2, PT, R0, 0x79, P2 ;  /* 0x000000790000780c */ /* 0x000fe20001744270 */
[----:B0-----:R-:W-:Y:S02]  /*a4c0*/  @P0 IMAD.MOV.U32 R6, RZ, RZ, R14 ;  /* 0x000000ffff060224 */ /* 0x001fe400078e000e */
[----:B------:R-:W-:-:S05]  /*a4d0*/  @P0 IMAD.MOV.U32 R7, RZ, RZ, R15 ;  /* 0x000000ffff070224 */ /* 0x000fca00078e000f */
[----:B------:R0:W-:Y:S02]  /*a4e0*/  @P0 STG.E.U16 desc[UR36][R6.64+0xe0], R82 ;  /* 0x0000e05206000986 */ /* 0x0001e4000c101524 */
[----:B0-----:R-:W-:Y:S02]  /*a4f0*/  @P4 IMAD.MOV.U32 R6, RZ, RZ, R14 ;  /* 0x000000ffff064224 */ /* 0x001fe400078e000e */
[----:B------:R-:W-:-:S05]  /*a500*/  @P4 IMAD.MOV.U32 R7, RZ, RZ, R15 ;  /* 0x000000ffff074224 */ /* 0x000fca00078e000f */
[----:B------:R-:W-:Y:S04]  /*a510*/  @P4 STG.E.U16 desc[UR36][R6.64+0xe2], R83 ;  /* 0x0000e25306004986 */ /* 0x000fe8000c101524 */
[----:B------:R-:W-:Y:S04]  /*a520*/  @P3 STG.E.U16 desc[UR36][R4.64+0xf0], R84 ;  /* 0x0000f05404003986 */ /* 0x000fe8000c101524 */
[----:B------:R0:W-:Y:S02]  /*a530*/  @P1 STG.E.U16 desc[UR36][R4.64+0xf2], R85 ;  /* 0x0000f25504001986 */ /* 0x0001e4000c101524 */
[----:B0-----:R-:W-:-:S02]  /*a540*/  @P5 IMAD.MOV.U32 R4, RZ, RZ, R14 ;  /* 0x000000ffff045224 */ /* 0x001fc400078e000e */
[----:B------:R-:W-:-:S05]  /*a550*/  @P5 IMAD.MOV.U32 R5, RZ, RZ, R15 ;  /* 0x000000ffff055224 */ /* 0x000fca00078e000f */
[----:B------:R0:W-:Y:S04]  /*a560*/  @P5 STG.E.U16 desc[UR36][R4.64+0xf0], R86 ;  /* 0x0000f05604005986 */ /* 0x0001e8000c101524 */
[----:B------:R0:W-:Y:S02]  /*a570*/  @P2 STG.E.U16 desc[UR36][R14.64+0xf2], R87 ;  /* 0x0000f2570e002986 */ /* 0x0001e4000c101524 */
.L_x_286:
[----:B------:R-:W-:Y:S05]  /*a580*/  BSYNC B0 ;  /* 0x0000000000007941 */ /* 0x000fea0003800000 */
.L_x_34:
[----:B------:R-:W-:Y:S01]  /*a590*/  ULDC UR4, c[0x0][0xc] ;  /* 0x0000030000047ab9 */ /* 0x000fe20000000800 */
[----:B------:R-:W-:Y:S01]  /*a5a0*/  ULDC UR5, c[0x0][0x10] ;  /* 0x0000040000057ab9 */ /* 0x000fe20000000800 */
[----:B0-----:R-:W0:Y:S01]  /*a5b0*/  LDC R3, c[0x0][0x14] ;  /* 0x00000500ff037b82 */ /* 0x001e220000000800 */
[----:B------:R-:W-:Y:S01]  /*a5c0*/  UIMAD.WIDE.U32 UR4, UR4, UR5, URZ ;  /* 0x00000005040472a5 */ /* 0x000fe2000f8e003f */
[----:B------:R-:W-:Y:S01]  /*a5d0*/  PRMT R0, RZ, 0x7610, R0 ;  /* 0x00007610ff007816 */ /* 0x000fe20000000000 */
[----:B------:R-:W-:Y:S01]  /*a5e0*/  IMAD.MOV.U32 R23, RZ, RZ, -0x1 ;  /* 0xffffffffff177424 */ /* 0x000fe200078e00ff */
[----:B-----5:R-:W-:-:S03]  /*a5f0*/  MOV R154, 0xffffffff ;  /* 0xffffffff009a7802 */ /* 0x020fc60000000f00 */
[----:B0-----:R-:W-:-:S04]  /*a600*/  IMAD.WIDE.U32 R16, R3, UR4, R16 ;  /* 0x0000000403107c25 */ /* 0x001fc8000f8e0010 */
[----:B------:R-:W-:Y:S01]  /*a610*/  IMAD R3, R3, UR5, RZ ;  /* 0x0000000503037c24 */ /* 0x000fe2000f8e02ff */
[----:B------:R-:W-:Y:S02]  /*a620*/  ULDC.64 UR4, c[0x0][0x650] ;  /* 0x0001940000047ab9 */ /* 0x000fe40000000a00 */
[----:B------:R-:W-:Y:S01]  /*a630*/  ISETP.GE.U32.AND P0, PT, R16, UR4, PT ;  /* 0x0000000410007c0c */ /* 0x000fe2000bf06070 */
[----:B------:R-:W-:-:S05]  /*a640*/  IMAD.IADD R17, R17, 0x1, R3 ;  /* 0x0000000111117824 */ /* 0x000fca00078e0203 */
[----:B------:R-:W-:-:S13]  /*a650*/  ISETP.GE.U32.AND.EX P0, PT, R17, UR5, PT, P0 ;  /* 0x0000000511007c0c */ /* 0x000fda000bf06100 */
[----:B------:R-:W-:Y:S05]  /*a660*/  @P0 BRA `(.L_x_287) ;  /* 0x0000000400640947 */ /* 0x000fea0003800000 */
[----:B------:R-:W0:Y:S01]  /*a670*/  S2R R12, SR_CTAID.X ;  /* 0x00000000000c7919 */ /* 0x000e220000002500 */
[----:B-12---:R-:W1:Y:S01]  /*a680*/  LDC.64 R10, c[0x0][0x628] ;  /* 0x00018a00ff0a7b82 */ /* 0x006e620000000a00 */
[----:B------:R-:W-:Y:S01]  /*a690*/  ULDC UR4, c[0x0][0x150] ;  /* 0x0000540000047ab9 */ /* 0x000fe20000000800 */
[----:B------:R-:W-:Y:S01]  /*a6a0*/  IMAD.MOV.U32 R8, RZ, RZ, R16 ;  /* 0x000000ffff087224 */ /* 0x000fe200078e0010 */
[----:B------:R-:W2:Y:S01]  /*a6b0*/  S2R R24, SR_CTAID.Y ;  /* 0x0000000000187919 */ /* 0x000ea20000002600 */
[----:B------:R-:W-:-:S04]  /*a6c0*/  IMAD.MOV.U32 R9, RZ, RZ, R17 ;  /* 0x000000ffff097224 */ /* 0x000fc800078e0011 */
[----:B------:R-:W2:Y:S08]  /*a6d0*/  LDC R21, c[0x0][0x144] ;  /* 0x00005100ff157b82 */ /* 0x000eb00000000800 */
[----:B------:R-:W2:Y:S08]  /*a6e0*/  LDC R0, c[0x0][0x630] ;  /* 0x00018c00ff007b82 */ /* 0x000eb00000000800 */
[----:B------:R-:W2:Y:S01]  /*a6f0*/  LDC.64 R14, c[0x0][0x620] ;  /* 0x00018800ff0e7b82 */ /* 0x000ea20000000a00 */
[----:B-1----:R-:W-:-:S04]  /*a700*/  ISETP.NE.U32.AND P0, PT, R10, RZ, PT ;  /* 0x000000ff0a00720c */ /* 0x002fc80003f05070 */
[----:B------:R-:W-:Y:S02]  /*a710*/  ISETP.NE.AND.EX P0, PT, R11, RZ, PT, P0 ;  /* 0x000000ff0b00720c */ /* 0x000fe40003f05300 */
[----:B0-----:R-:W-:-:S05]  /*a720*/  I2FP.F32.U32 R3, R12 ;  /* 0x0000000c00037245 */ /* 0x001fca0000201000 */
[----:B------:R-:W-:-:S04]  /*a730*/  FMUL R3, R3, UR4 ;  /* 0x0000000403037c20 */ /* 0x000fc80008400000 */
[----:B------:R0:W1:Y:S02]  /*a740*/  F2I.U32.TRUNC.NTZ R20, R3 ;  /* 0x0000000300147305 */ /* 0x000064000020f000 */
[----:B------:R-:W-:Y:S05]  /*a750*/  @!P0 BRA `(.L_x_288) ;  /* 0x0000000000288947 */ /* 0x000fea0003800000 */
[----:B0-----:R-:W0:Y:S02]  /*a760*/  LDC R3, c[0x0][0x634] ;  /* 0x00018d00ff037b82 */ /* 0x001e240000000800 */
        /* <DEDUP_REMOVED lines=9> */
.L_x_288:
[----:B------:R-:W5:Y:S01]  /*a800*/  LDC.64 R30, c[0x0][0x640] ;  /* 0x00019000ff1e7b82 */ /* 0x000f620000000a00 */
[-CC-:B--2---:R-:W-:Y:S01]  /*a810*/  SHF.R.U64 R23, R8, R0.reuse, R9.reuse ;  /* 0x0000000008177219 */ /* 0x184fe20000001209 */
[----:B------:R-:W-:Y:S01]  /*a820*/  ULDC UR4, c[0x0][0x154] ;  /* 0x0000550000047ab9 */ /* 0x000fe20000000800 */
[----:B------:R-:W-:Y:S01]  /*a830*/  SHF.R.U32.HI R0, RZ, R0, R9 ;  /* 0x00000000ff007219 */ /* 0x000fe20000011609 */
[----:B------:R-:W-:Y:S01]  /*a840*/  IMAD.MOV.U32 R7, RZ, RZ, 0x1 ;  /* 0x00000001ff077424 */ /* 0x000fe200078e00ff */
[----:B0-----:R-:W-:Y:S02]  /*a850*/  IADD3 R3, P0, RZ, -R23, RZ ;  /* 0x80000017ff037210 */ /* 0x001fe40007f1e0ff */
[----:B-1----:R-:W-:Y:S01]  /*a860*/  IADD3 R20, -R20, RZ, RZ ;  /* 0x000000ff14147210 */ /* 0x002fe20007ffe1ff */
[----:B------:R-:W0:Y:S02]  /*a870*/  LDC R6, c[0x0][0x618] ;  /* 0x00018600ff067b82 */ /* 0x000e240000000800 */
[----:B------:R-:W-:-:S02]  /*a880*/  IMAD.X R5, RZ, RZ, ~R0, P0 ;  /* 0x000000ffff057224 */ /* 0x000fc400000e0e00 */
[----:B------:R-:W-:Y:S02]  /*a890*/  IMAD R26, R21, R20, R12 ;  /* 0x00000014151a7224 */ /* 0x000fe400078e020c */
[-C--:B------:R-:W-:Y:S02]  /*a8a0*/  IMAD R0, R5, R14.reuse, RZ ;  /* 0x0000000e05007224 */ /* 0x080fe400078e02ff */
[----:B------:R-:W1:Y:S01]  /*a8b0*/  LDC R8, c[0x0][0x608] ;  /* 0x00018200ff087b82 */ /* 0x000e620000000800 */
[----:B------:R-:W-:-:S04]  /*a8c0*/  IMAD.WIDE.U32 R4, R3, R14, R16 ;  /* 0x0000000e03047225 */ /* 0x000fc800078e0010 */
[----:B------:R-:W-:Y:S01]  /*a8d0*/  IMAD R3, R3, R15, R0 ;  /* 0x0000000f03037224 */ /* 0x000fe200078e0200 */
[----:B------:R-:W-:Y:S02]  /*a8e0*/  I2FP.F32.U32 R0, R24 ;  /* 0x0000001800007245 */ /* 0x000fe40000201000 */
[----:B------:R-:W2:Y:S01]  /*a8f0*/  LDC R28, c[0x0][0x658] ;  /* 0x00019600ff1c7b82 */ /* 0x000ea20000000800 */
[----:B------:R-:W-:Y:S01]  /*a900*/  IMAD.IADD R3, R5, 0x1, R3 ;  /* 0x0000000105037824 */ /* 0x000fe200078e0203 */
[----:B-----5:R-:W-:Y:S01]  /*a910*/  ISETP.NE.U32.AND P0, PT, R30, RZ, PT ;  /* 0x000000ff1e00720c */ /* 0x020fe20003f05070 */
[----:B------:R-:W-:Y:S01]  /*a920*/  FMUL R0, R0, UR4 ;  /* 0x0000000400007c20 */ /* 0x000fe20008400000 */
[----:B------:R-:W-:Y:S02]  /*a930*/  IMAD.MOV.U32 R5, RZ, RZ, -0x1 ;  /* 0xffffffffff057424 */ /* 0x000fe400078e00ff */
[----:B------:R-:W-:Y:S01]  /*a940*/  ISETP.NE.AND.EX P0, PT, R31, RZ, PT, P0 ;  /* 0x000000ff1f00720c */ /* 0x000fe20003f05300 */
[----:B------:R1:W2:Y:S01]  /*a950*/  F2I.U32.TRUNC.NTZ R13, R0 ;  /* 0x00000000000d7305 */ /* 0x0002a2000020f000 */
[----:B------:R-:W3:Y:S01]  /*a960*/  LDC R15, c[0x0][0x148] ;  /* 0x00005200ff0f7b82 */ /* 0x000ee20000000800 */
[----:B0-----:R-:W-:-:S02]  /*a970*/  SHF.R.U64 R12, R4, R6, R3 ;  /* 0x00000006040c7219 */ /* 0x001fc40000001203 */
[----:B------:R-:W-:-:S05]  /*a980*/  SHF.R.U32.HI R3, RZ, R6, R3 ;  /* 0x00000006ff037219 */ /* 0x000fca0000011603 */
[----:B------:R-:W0:Y:S01]  /*a990*/  LDC R20, c[0x0][0x600] ;  /* 0x00018000ff147b82 */ /* 0x000e220000000800 */
[-CC-:B-1----:R-:W-:Y:S02]  /*a9a0*/  SHF.R.U64 R10, R12, R8.reuse, R3.reuse ;  /* 0x000000080c0a7219 */ /* 0x182fe40000001203 */
[----:B------:R-:W-:-:S05]  /*a9b0*/  SHF.R.U32.HI R3, RZ, R8, R3 ;  /* 0x00000008ff037219 */ /* 0x000fca0000011603 */
[----:B------:R-:W1:Y:S01]  /*a9c0*/  LDC R21, c[0x0][0x648] ;  /* 0x00019200ff157b82 */ /* 0x000e620000000800 */
[-C--:B--2---:R-:W-:Y:S02]  /*a9d0*/  SHF.L.U32 R4, R5, R28.reuse, RZ ;  /* 0x0000001c05047219 */ /* 0x084fe400000006ff */
[-CC-:B------:R-:W-:Y:S02]  /*a9e0*/  SHF.R.U64 R14, R10, R28.reuse, R3.reuse ;  /* 0x0000001c0a0e7219 */ /* 0x180fe40000001203 */
[----:B------:R-:W-:Y:S02]  /*a9f0*/  SHF.R.U32.HI R5, RZ, R28, R3 ;  /* 0x0000001cff057219 */ /* 0x000fe40000011603 */
[----:B------:R-:W-:Y:S01]  /*aa00*/  LOP3.LUT R153, RZ, R4, RZ, 0x33, !PT ;  /* 0x00000004ff997212 */ /* 0x000fe200078e33ff */
[----:B------:R-:W2:Y:S01]  /*aa10*/  LDC R25, c[0x0][0x638] ;  /* 0x00018e00ff197b82 */ /* 0x000ea20000000800 */
[----:B------:R-:W-:Y:S01]  /*aa20*/  SHF.L.U32 R28, R7, R28, RZ ;  /* 0x0000001c071c7219 */ /* 0x000fe200000006ff */
[----:B------:R-:W-:-:S06]  /*aa30*/  IMAD.MOV.U32 R4, RZ, RZ, R14 ;  /* 0x000000ffff047224 */ /* 0x000fcc00078e000e */
[----:B------:R-:W0:Y:S01]  /*aa40*/  LDC R27, c[0x0][0x610] ;  /* 0x00018400ff1b7b82 */ /* 0x000e220000000800 */
[----:B------:R-:W-:Y:S05]  /*aa50*/  @!P0 BRA `(.L_x_289) ;  /* 0x0000000000288947 */ /* 0x000fea0003800000 */
[----:B------:R-:W5:Y:S02]  /*aa60*/  LDC R3, c[0x0][0x64c] ;  /* 0x00019300ff037b82 */ /* 0x000f640000000800 */
[----:B-----5:R-:W-:-:S05]  /*aa70*/  IADD3 R3, P0, R14, R3, RZ ;  /* 0x000000030e037210 */ /* 0x020fca0007f1e0ff */
        /* <DEDUP_REMOVED lines=8> */
.L_x_289:
[----:B------:R-:W-:Y:S02]  /*ab00*/  ISETP.NE.AND P0, PT, R2, 0x1, PT ;  /* 0x000000010200780c */ /* 0x000fe40003f05270 */
[----:B-1----:R-:W-:Y:S01]  /*ab10*/  SHF.R.U64 R0, R4, R21, R5 ;  /* 0x0000001504007219 */ /* 0x002fe20000001205 */
[----:B0-----:R-:W-:Y:S01]  /*ab20*/  VIADD R5, R20, 0xffffffff ;  /* 0xffffffff14057836 */ /* 0x001fe20000000000 */
[----:B------:R-:W-:Y:S02]  /*ab30*/  LOP3.LUT R153, R10, R153, RZ, 0xc0, !PT ;  /* 0x000000990a997212 */ /* 0x000fe400078ec0ff */
[----:B------:R-:W-:Y:S01]  /*ab40*/  IADD3 R13, -R13, RZ, RZ ;  /* 0x000000ff0d0d7210 */ /* 0x000fe20007ffe1ff */
[----:B------:R-:W-:Y:S01]  /*ab50*/  IMAD.MOV R3, RZ, RZ, -R0 ;  /* 0x000000ffff037224 */ /* 0x000fe200078e0a00 */
[----:B------:R-:W-:Y:S01]  /*ab60*/  LOP3.LUT R5, R12, R5, RZ, 0xc0, !PT ;  /* 0x000000050c057212 */ /* 0x000fe200078ec0ff */
[----:B------:R-:W-:Y:S02]  /*ab70*/  IMAD R153, R28, R0, R153 ;  /* 0x000000001c997224 */ /* 0x000fe400078e0299 */
[----:B--2---:R-:W-:-:S02]  /*ab80*/  IMAD R0, R3, R25, R14 ;  /* 0x0000001903007224 */ /* 0x004fc400078e020e */
[----:B---3--:R-:W-:Y:S02]  /*ab90*/  @P0 IMAD R26, R15, R13, R24 ;  /* 0x0000000d0f1a0224 */ /* 0x008fe400078e0218 */
[----:B------:R-:W-:Y:S02]  /*aba0*/  IMAD R4, R0, R20, R5 ;  /* 0x0000001400047224 */ /* 0x000fe400078e0205 */
[----:B------:R-:W-:Y:S02]  /*abb0*/  IMAD R153, R153, R27, R26 ;  /* 0x0000001b99997224 */ /* 0x000fe400078e021a */
[----:B------:R-:W-:-:S03]  /*abc0*/  IMAD.MOV.U32 R3, RZ, RZ, 0x1 ;  /* 0x00000001ff037424 */ /* 0x000fc600078e00ff */
[----:B------:R-:W-:Y:S02]  /*abd0*/  SEL R154, R4, R153, !P0 ;  /* 0x00000099049a7207 */ /* 0x000fe40004000000 */
[----:B------:R-:W-:Y:S02]  /*abe0*/  PRMT R0, R3, 0x7610, R0 ;  /* 0x0000761003007816 */ /* 0x000fe40000000000 */
[----:B------:R-:W-:-:S07]  /*abf0*/  SEL R153, R153, R4, !P0 ;  /* 0x0000000499997207 */ /* 0x000fce0004000000 */
.L_x_287:
[----:B------:R-:W-:-:S13]  /*ac00*/  LOP3.LUT P0, RZ, R0, 0xff, RZ, 0xc0, !PT ;  /* 0x000000ff00ff7812 */ /* 0x000fda000780c0ff */
[----:B------:R-:W-:Y:S05]  /*ac10*/  @P0 BRA `(.L_x_290) ;  /* 0xffffff6400700947 */ /* 0x000fea000383ffff */
[----:B------:R-:W-:Y:S05]  /*ac20*/  EXIT ;  /* 0x000000000000794d */ /* 0x000fea0003800000 */
.L_x_7:
[----:B0-----:R-:W-:Y:S01]  /*ac30*/  ULDC.64 UR4, c[0x0][0x650] ;  /* 0x0001940000047ab9 */ /* 0x001fe20000000a00 */
        /* <DEDUP_REMOVED lines=8> */
[----:B------:R-:W-:Y:S01]  /*acc0*/  IMAD.MOV.U32 R12, RZ, RZ, R16 ;  /* 0x000000ffff0c7224 */ /* 0x000fe200078e0010 */
[----:B------:R-:W-:-:S06]  /*acd0*/  MOV R13, R17 ;  /* 0x00000011000d7202 */ /* 0x000fcc0000000f00 */
        /* <DEDUP_REMOVED lines=15> */
.L_x_292:
[----:B------:R-:W0:Y:S01]  /*add0*/  LDC.64 R28, c[0x0][0x640] ;  /* 0x00019000ff1c7b82 */ /* 0x000e220000000a00 */
[-CC-:B------:R-:W-:Y:S01]  /*ade0*/  SHF.R.U64 R22, R12, R6.reuse, R13.reuse ;  /* 0x000000060c167219 */ /* 0x180fe2000000120d */
[----:B------:R-:W-:Y:S01]  /*adf0*/  IMAD.MOV.U32 R30, RZ, RZ, 0x1 ;  /* 0x00000001ff1e7424 */ /* 0x000fe200078e00ff */
[----:B------:R-:W-:Y:S02]  /*ae00*/  SHF.R.U32.HI R6, RZ, R6, R13 ;  /* 0x00000006ff067219 */ /* 0x000fe4000001160d */
[----:B------:R-:W-:-:S03]  /*ae10*/  IADD3 R11, P0, RZ, -R22, RZ ;  /* 0x80000016ff0b7210 */ /* 0x000fc60007f1e0ff */
[----:B------:R-:W1:Y:S02]  /*ae20*/  LDC R10, c[0x0][0x618] ;  /* 0x00018600ff0a7b82 */ /* 0x000e640000000800 */
[----:B------:R-:W-:-:S04]  /*ae30*/  IMAD.X R9, RZ, RZ, ~R6, P0 ;  /* 0x000000ffff097224 */ /* 0x000fc800000e0e06 */
[-C--:B------:R-:W-:Y:S02]  /*ae40*/  IMAD R6, R9, R24.reuse, RZ ;  /* 0x0000001809067224 */ /* 0x080fe400078e02ff */
[----:B------:R-:W2:Y:S01]  /*ae50*/  LDC R12, c[0x0][0x608] ;  /* 0x00018200ff0c7b82 */ /* 0x000ea20000000800 */
[----:B------:R-:W-:-:S04]  /*ae60*/  IMAD.WIDE.U32 R8, R11, R24, R16 ;  /* 0x000000180b087225 */ /* 0x000fc800078e0010 */
[----:B------:R-:W-:-:S03]  /*ae70*/  IMAD R11, R11, R25, R6 ;  /* 0x000000190b0b7224 */ /* 0x000fc600078e0206 */
[----:B------:R-:W3:Y:S01]  /*ae80*/  LDC R27, c[0x0][0x658] ;  /* 0x00019600ff1b7b82 */ /* 0x000ee20000000800 */
[----:B0-----:R-:W-:Y:S01]  /*ae90*/  ISETP.NE.U32.AND P0, PT, R28, RZ, PT ;  /* 0x000000ff1c00720c */ /* 0x001fe20003f05070 */
[----:B------:R-:W-:-:S03]  /*aea0*/  IMAD.IADD R9, R9, 0x1, R11 ;  /* 0x0000000109097824 */ /* 0x000fc600078e020b */
[----:B------:R-:W-:-:S03]  /*aeb0*/  ISETP.NE.AND.EX P0, PT, R29, RZ, PT, P0 ;  /* 0x000000ff1d00720c */ /* 0x000fc60003f05300 */
[----:B------:R-:W0:Y:S01]  /*aec0*/  LDC R20, c[0x0][0x600] ;  /* 0x00018000ff147b82 */ /* 0x000e220000000800 */
[-CC-:B-1----:R-:W-:Y:S01]  /*aed0*/  SHF.R.U64 R14, R8, R10.reuse, R9.reuse ;  /* 0x0000000a080e7219 */ /* 0x182fe20000001209 */
[----:B------:R-:W-:Y:S01]  /*aee0*/  IMAD.MOV.U32 R8, RZ, RZ, -0x1 ;  /* 0xffffffffff087424 */ /* 0x000fe200078e00ff */
[----:B------:R-:W-:-:S05]  /*aef0*/  SHF.R.U32.HI R9, RZ, R10, R9 ;  /* 0x0000000aff097219 */ /* 0x000fca0000011609 */
[----:B------:R-:W1:Y:S01]  /*af00*/  LDC R24, c[0x0][0x648] ;  /* 0x00019200ff187b82 */ /* 0x000e620000000800 */
[-CC-:B--2---:R-:W-:Y:S02]  /*af10*/  SHF.R.U64 R23, R14, R12.reuse, R9.reuse ;  /* 0x0000000c0e177219 */ /* 0x184fe40000001209 */
[----:B------:R-:W-:-:S05]  /*af20*/  SHF.R.U32.HI R6, RZ, R12, R9 ;  /* 0x0000000cff067219 */ /* 0x000fca0000011609 */
[----:B------:R-:W2:Y:S01]  /*af30*/  LDC R26, c[0x0][0x638] ;  /* 0x00018e00ff1a7b82 */ /* 0x000ea20000000800 */
[-C--:B---3--:R-:W-:Y:S02]  /*af40*/  SHF.L.U32 R8, R8, R27.reuse, RZ ;  /* 0x0000001b08087219 */ /* 0x088fe400000006ff */
[-CC-:B------:R-:W-:Y:S02]  /*af50*/  SHF.R.U64 R25, R23, R27.reuse, R6.reuse ;  /* 0x0000001b17197219 */ /* 0x180fe40000001206 */
[----:B------:R-:W-:Y:S02]  /*af60*/  LOP3.LUT R32, RZ, R8, RZ, 0x33, !PT ;  /* 0x00000008ff207212 */ /* 0x000fe400078e33ff */
[----:B------:R-:W-:Y:S01]  /*af70*/  SHF.R.U32.HI R9, RZ, R27, R6 ;  /* 0x0000001bff097219 */ /* 0x000fe20000011606 */
[----:B------:R-:W3:Y:S01]  /*af80*/  LDC R31, c[0x0][0x610] ;  /* 0x00018400ff1f7b82 */ /* 0x000ee20000000800 */
[----:B------:R-:W-:Y:S01]  /*af90*/  MOV R8, R25 ;  /* 0x0000001900087202 */ /* 0x000fe20000000f00 */
[----:B------:R-:W-:Y:S06]  /*afa0*/  @!P0 BRA `(.L_x_293) ;  /* 0x0000000000288947 */ /* 0x000fec0003800000 */
        /* <DEDUP_REMOVED lines=10> */
.L_x_293:
[----:B------:R-:W-:Y:S01]  /*b050*/  ISETP.NE.AND P0, PT, R2, 0x1, PT ;  /* 0x000000010200780c */ /* 0x000fe20003f05270 */
[----:B------:R-:W-:Y:S01]  /*b060*/  IMAD.MOV.U32 R13, RZ, RZ, R22 ;  /* 0x000000ffff0d7224 */ /* 0x000fe200078e0016 */
[----:B-1----:R-:W-:Y:S01]  /*b070*/  SHF.R.U64 R6, R8, R24, R9 ;  /* 0x0000001808067219 */ /* 0x002fe20000001209 */
[----:B0-----:R-:W-:Y:S01]  /*b080*/  VIADD R9, R20, 0xffffffff ;  /* 0xffffffff14097836 */ /* 0x001fe20000000000 */
[----:B------:R-:W-:Y:S02]  /*b090*/  SHF.L.U32 R30, R30, R27, RZ ;  /* 0x0000001b1e1e7219 */ /* 0x000fe400000006ff */
[----:B------:R-:W-:Y:S01]  /*b0a0*/  LOP3.LUT R5, R23, R32, RZ, 0xc0, !PT ;  /* 0x0000002017057212 */ /* 0x000fe200078ec0ff */
[----:B------:R-:W-:-:S04]  /*b0b0*/  IMAD.MOV R8, RZ, RZ, -R6 ;  /* 0x000000ffff087224 */ /* 0x000fc800078e0a06 */
[----:B------:R-:W-:Y:S01]  /*b0c0*/  IMAD R6, R30, R6, R5 ;  /* 0x000000061e067224 */ /* 0x000fe200078e0205 */
[----:B------:R-:W-:Y:S01]  /*b0d0*/  LOP3.LUT R5, R14, R9, RZ, 0xc0, !PT ;  /* 0x000000090e057212 */ /* 0x000fe200078ec0ff */
[----:B------:R-:W-:Y:S02]  /*b0e0*/  @P0 IMAD R3, R7, R21, R4 ;  /* 0x0000001507030224 */ /* 0x000fe400078e0204 */
[----:B--2---:R-:W-:Y:S02]  /*b0f0*/  IMAD R4, R8, R26, R25 ;  /* 0x0000001a08047224 */ /* 0x004fe400078e0219 */
[----:B---3--:R-:W-:Y:S02]  /*b100*/  IMAD R3, R6, R31, R3 ;  /* 0x0000001f06037224 */ /* 0x008fe400078e0203 */
[----:B------:R-:W-:Y:S02]  /*b110*/  IMAD R4, R4, R20, R5 ;  /* 0x0000001404047224 */ /* 0x000fe400078e0205 */
[----:B------:R-:W-:-:S03]  /*b120*/  IMAD.MOV.U32 R6, RZ, RZ, 0x1 ;  /* 0x00000001ff067424 */ /* 0x000fc600078e00ff */
[----:B------:R-:W-:Y:S02]  /*b130*/  SEL R20, R4, R3, !P0 ;  /* 0x0000000304147207 */ /* 0x000fe40004000000 */
[----:B------:R-:W-:-:S07]  /*b140*/  SEL R11, R3, R4, !P0 ;  /* 0x00000004030b7207 */ /* 0x000fce0004000000 */
.L_x_291:
[----:B------:R-:W-:-:S08]  /*b150*/  NOP ;  /* 0x0000000000007918 */ /* 0x000fd00000000000 */
[----:B------:R-:W0:-:S00]  /*b160*/  USETMAXREG.DEALLOC.CTAPOOL 0x28 ;  /* 0x00000028000079c8 */ /* 0x000e0000080e0500 */
[----:B0-----:R-:W-:-:S13]  /*b170*/  ISETP.NE.AND P0, PT, R0, RZ, PT ;  /* 0x000000ff0000720c */ /* 0x001fda0003f05270 */
[----:B------:R-:W-:Y:S05]  /*b180*/  @P0 EXIT ;  /* 0x000000000000094d */ /* 0x000fea0003800000 */
[----:B------:R-:W-:Y:S01]  /*b190*/  LOP3.LUT P0, RZ, R6, 0xff, RZ, 0xc0, !PT ;  /* 0x000000ff06ff7812 */ /* 0x000fe2000780c0ff */
[----:B------:R-:W-:Y:S01]  /*b1a0*/  IMAD.MOV.U32 R12, RZ, RZ, RZ ;  /* 0x000000ffff0c7224 */ /* 0x000fe200078e00ff */
[----:B------:R-:W-:-:S11]  /*b1b0*/  MOV R0, 0x1 ;  /* 0x0000000100007802 */ /* 0x000fd60000000f00 */
[----:B------:R-:W-:Y:S05]  /*b1c0*/  @!P0 BRA `(.L_x_294) ;  /* 0x0000000c007c8947 */ /* 0x000fea0003800000 */
[----:B------:R-:W0:Y:S01]  /*b1d0*/  LDC R0, c[0x0][0x28c] ;  /* 0x0000a300ff007b82 */ /* 0x000e220000000800 */
[----:B------:R-:W-:Y:S01]  /*b1e0*/  ULDC UR5, c[0x0][0x658] ;  /* 0x0001960000057ab9 */ /* 0x000fe20000000800 */
[----:B------:R-:W-:Y:S01]  /*b1f0*/  UMOV UR11, 0xffffffff ;  /* 0xffffffff000b7882 */ /* 0x000fe20000000000 */
[----:B------:R-:W-:Y:S01]  /*b200*/  UMOV UR15, 0x1 ;  /* 0x00000001000f7882 */ /* 0x000fe20000000000 */
[----:B------:R-:W-:Y:S01]  /*b210*/  USHF.L.U32 UR11, UR11, UR5, URZ ;  /* 0x000000050b0b7299 */ /* 0x000fe2000800063f */
[----:B------:R-:W-:Y:S01]  /*b220*/  BSSY B0, `(.L_x_294) ;  /* 0x00000d9000007945 */ /* 0x000fe20003800000 */
[----:B------:R-:W-:Y:S01]  /*b230*/  ULDC UR9, c[0x0][0xc] ;  /* 0x0000030000097ab9 */ /* 0x000fe20000000800 */
[----:B------:R-:W-:Y:S01]  /*b240*/  ULDC UR14, c[0x0][0x10] ;  /* 0x00000400000e7ab9 */ /* 0x000fe20000000800 */
[----:B------:R-:W1:Y:S01]  /*b250*/  S2UR UR8, SR_CgaCtaId ;  /* 0x00000000000879c3 */ /* 0x000e620000008800 */
[----:B------:R-:W-:Y:S01]  /*b260*/  ULOP3.LUT UR13, URZ, UR11, URZ, 0x33, !UPT ;  /* 0x0000000b3f0d7292 */ /* 0x000fe2000f8e333f */
[----:B------:R-:W-:Y:S01]  /*b270*/  IMAD.MOV.U32 R10, RZ, RZ, 0x1 ;  /* 0x00000001ff0a7424 */ /* 0x000fe200078e00ff */
[----:B------:R-:W-:Y:S01]  /*b280*/  LOP3.LUT R9, R19, 0x2, RZ, 0xfc, !PT ;  /* 0x0000000213097812 */ /* 0x000fe200078efcff */
[----:B------:R-:W-:Y:S01]  /*b290*/  IMAD.MOV.U32 R12, RZ, RZ, RZ ;  /* 0x000000ffff0c7224 */ /* 0x000fe200078e00ff */
[----:B------:R-:W-:Y:S01]  /*b2a0*/  ULDC UR4, c[0x0][0x600] ;  /* 0x0001800000047ab9 */ /* 0x000fe20000000800 */
[----:B------:R-:W-:Y:S01]  /*b2b0*/  UMOV UR18, 0x5 ;  /* 0x0000000500127882 */ /* 0x000fe20000000000 */
[----:B------:R-:W-:-:S02]  /*b2c0*/  UIADD3 UR4, UR4, -0x1, URZ ;  /* 0xffffffff04047890 */ /* 0x000fc4000fffe03f */
[----:B------:R-:W-:Y:S01]  /*b2d0*/  USHF.L.U32 UR5, UR15, UR5, URZ ;  /* 0x000000050f057299 */ /* 0x000fe2000800063f */
[----:B------:R-:W-:Y:S01]  /*b2e0*/  ULDC.64 UR28, c[0x0][0x198] ;  /* 0x00006600001c7ab9 */ /* 0x000fe20000000a00 */
[----:B0-----:R-:W-:-:S05]  /*b2f0*/  VIADD R0, R0, 0x1f ;  /* 0x0000001f00007836 */ /* 0x001fca0000000000 */
[----:B------:R-:W-:Y:S01]  /*b300*/  SHF.R.S32.HI R3, RZ, 0x1f, R0 ;  /* 0x0000001fff037819 */ /* 0x000fe20000011400 */
[----:B-1----:R-:W-:-:S03]  /*b310*/  ULOP3.LUT UR10, UR8, 0x1, URZ, 0xc0, !UPT ;  /* 0x00000001080a7892 */ /* 0x002fc6000f8ec03f */
[----:B------:R-:W-:Y:S01]  /*b320*/  LEA.HI R3, R3, R0, RZ, 0x5 ;  /* 0x0000000003037211 */ /* 0x000fe200078f28ff */
[----:B------:R-:W-:Y:S01]  /*b330*/  USHF.R.U32.HI UR25, URZ, 0x1, UR8 ;  /* 0x000000013f197899 */ /* 0x000fe20008011608 */
[----:B------:R-:W-:Y:S01]  /*b340*/  IMAD.MOV.U32 R0, RZ, RZ, 0x1 ;  /* 0x00000001ff007424 */ /* 0x000fe200078e00ff */
[----:B------:R-:W-:Y:S01]  /*b350*/  USHF.L.U32 UR6, UR8, 0x6, URZ ;  /* 0x0000000608067899 */ /* 0x000fe2000800063f */
[----:B------:R-:W-:Y:S01]  /*b360*/  SHF.R.S32.HI R3, RZ, 0x5, R3 ;  /* 0x00000005ff037819 */ /* 0x000fe20000011403 */
[----:B------:R-:W-:Y:S02]  /*b370*/  USHF.L.U32 UR7, UR8, 0xb, URZ ;  /* 0x0000000b08077899 */ /* 0x000fe4000800063f */
[----:B------:R-:W-:Y:S02]  /*b380*/  ULOP3.LUT UR8, UR8, 0xfffffffe, URZ, 0xc0, !UPT ;  /* 0xfffffffe08087892 */ /* 0x000fe4000f8ec03f */
[----:B------:R-:W-:Y:S01]  /*b390*/  UISETP.GT.U32.AND UP0, UPT, UR10, 0xffff, UPT ;  /* 0x0000ffff0a00788c */ /* 0x000fe2000bf04070 */
[----:B------:R-:W-:Y:S01]  /*b3a0*/  VIADD R8, R3, 0x1 ;  /* 0x0000000103087836 */ /* 0x000fe20000000000 */
[----:B------:R-:W-:-:S02]  /*b3b0*/  USHF.L.U32 UR11, UR15, UR8, URZ ;  /* 0x000000080f0b7299 */ /* 0x000fc4000800063f */
[----:B------:R-:W-:Y:S02]  /*b3c0*/  ULOP3.LUT UR12, UR8, 0x1, URZ, 0xfc, !UPT ;  /* 0x00000001080c7892 */ /* 0x000fe4000f8efc3f */
[----:B------:R-:W-:Y:S02]  /*b3d0*/  UIMAD.WIDE.U32 UR8, UR9, UR14, URZ ;  /* 0x0000000e090872a5 */ /* 0x000fe4000f8e003f */
[----:B------:R-:W-:Y:S01]  /*b3e0*/  USEL UR10, UR10, 0xffff, !UP0 ;  /* 0x0000ffff0a0a7887 */ /* 0x000fe2000c000000 */
[----:B------:R-:W-:Y:S01]  /*b3f0*/  ULDC UR14, c[0x0][0x14] ;  /* 0x00000500000e7ab9 */ /* 0x000fe20000000800 */
[----:B------:R-:W-:Y:S02]  /*b400*/  USHF.L.U32 UR12, UR15, UR12, URZ ;  /* 0x0000000c0f0c7299 */ /* 0x000fe4000800063f */
[----:B------:R-:W-:Y:S02]  /*b410*/  UIMAD.WIDE.U32 UR26, UR8, UR14, URZ ;  /* 0x0000000e081a72a5 */ /* 0x000fe4000f8e003f */
[----:B------:R-:W-:-:S02]  /*b420*/  UIMAD UR21, UR9, UR14, URZ ;  /* 0x0000000e091572a4 */ /* 0x000fc4000f8e023f */
[----:B------:R-:W-:Y:S02]  /*b430*/  ULOP3.LUT UR10, UR10, 0xffff, URZ, 0xc0, !UPT ;  /* 0x0000ffff0a0a7892 */ /* 0x000fe4000f8ec03f */
[----:B------:R-:W-:Y:S02]  /*b440*/  ULOP3.LUT UR6, UR6, 0x40, URZ, 0xc0, !UPT ;  /* 0x0000004006067892 */ /* 0x000fe4000f8ec03f */
[----:B------:R-:W-:Y:S02]  /*b450*/  ULOP3.LUT UR7, UR7, 0x800, URZ, 0xc0, !UPT ;  /* 0x0000080007077892 */ /* 0x000fe4000f8ec03f */
[----:B------:R-:W-:Y:S02]  /*b460*/  ULOP3.LUT UR19, UR11, UR12, URZ, 0xfc, !UPT ;  /* 0x0000000c0b137292 */ /* 0x000fe4000f8efc3f */
[----:B------:R-:W-:Y:S02]  /*b470*/  UIADD3 UR21, UR27, UR21, URZ ;  /* 0x000000151b157290 */ /* 0x000fe4000fffe03f */
[----:B------:R-:W-:-:S12]  /*b480*/  USHF.L.U32 UR18, UR18, UR10, URZ ;  /* 0x0000000a12127299 */ /* 0x000fd8000800063f */
.L_x_305:
[----:B------:R-:W-:-:S03]  /*b490*/  UMOV UR8, 0xffffffff ;  /* 0xffffffff00087882 */ /* 0x000fc60000000000 */
[----:B------:R-:W-:Y:S05]  /*b4a0*/  BRA.DIV UR8, `(.L_x_295) ;  /* 0x0000000e08887947 */ /* 0x000fea000b800000 */
[----:B------:R-:W-:-:S13]  /*b4b0*/  ELECT P6, URZ, PT ;  /* 0x00000000003f782f */ /* 0x000fda00038c0000 */
.L_x_315:
[----:B------:R-:W0:Y:S01]  /*b4c0*/  LDC R4, c[0x0][0x28c] ;  /* 0x0000a300ff047b82 */ /* 0x000e220000000800 */
[----:B------:R-:W-:Y:S01]  /*b4d0*/  BSSY B1, `(.L_x_296) ;  /* 0x000003c000017945 */ /* 0x000fe20003800000 */
[----:B0-----:R-:W-:-:S13]  /*b4e0*/  ISETP.LT.OR P6, PT, R4, 0x1, !P6 ;  /* 0x000000010400780c */ /* 0x001fda00077c1670 */
[----:B------:R-:W-:Y:S05]  /*b4f0*/  @P6 BRA `(.L_x_297) ;  /* 0x0000000000e46947 */ /* 0x000fea0003800000 */
[----:B------:R-:W-:Y:S01]  /*b500*/  LEA R11, R11, UR25, 0x1 ;  /* 0x000000190b0b7c11 */ /* 0x000fe2000f8e08ff */
[----:B------:R-:W-:Y:S01]  /*b510*/  IMAD.MOV.U32 R21, RZ, RZ, RZ ;  /* 0x000000ffff157224 */ /* 0x000fe200078e00ff */
[----:B------:R-:W-:Y:S01]  /*b520*/  LEA R20, R20, UR6, 0x7 ;  /* 0x0000000614147c11 */ /* 0x000fe2000f8e38ff */
[----:B------:R-:W-:Y:S01]  /*b530*/  IMAD.MOV.U32 R5, RZ, RZ, R0 ;  /* 0x000000ffff057224 */ /* 0x000fe200078e0000 */
[----:B------:R-:W-:Y:S01]  /*b540*/  MOV R4, R8 ;  /* 0x0000000800047202 */ /* 0x000fe20000000f00 */
[----:B------:R-:W-:Y:S02]  /*b550*/  IMAD.MOV.U32 R6, RZ, RZ, R12 ;  /* 0x000000ffff067224 */ /* 0x000fe400078e000c */
[----:B------:R-:W-:-:S07]  /*b560*/  IMAD.SHL.U32 R15, R11, 0x80, RZ ;  /* 0x000000800b0f7824 */ /* 0x000fce00078e00ff */
.L_x_300:
[----:B------:R-:W0:Y:S01]  /*b570*/  S2R R14, SR_CgaCtaId ;  /* 0x00000000000e7919 */ /* 0x000e220000008800 */
[----:B------:R-:W-:Y:S02]  /*b580*/  MOV R7, 0x400 ;  /* 0x0000040000077802 */ /* 0x000fe40000000f00 */
[----:B------:R-:W-:-:S13]  /*b590*/  LOP3.LUT P1, RZ, R18, 0x7f, RZ, 0xc0, !PT ;  /* 0x0000007f12ff7812 */ /* 0x000fda000782c0ff */
[----:B------:R-:W1:Y:S01]  /*b5a0*/  @!P1 LDC R11, c[0x0][0x500] ;  /* 0x00014000ff0b9b82 */ /* 0x000e620000000800 */
[----:B0-----:R-:W-:Y:S02]  /*b5b0*/  LEA R22, R14, R7, 0x18 ;  /* 0x000000070e167211 */ /* 0x001fe400078ec0ff */
[----:B------:R-:W-:-:S03]  /*b5c0*/  SHF.L.U32 R7, R5, 0x1f, RZ ;  /* 0x0000001f05077819 */ /* 0x000fc600000006ff */
[----:B------:R-:W-:-:S04]  /*b5d0*/  IMAD R14, R6, 0x8, R22 ;  /* 0x00000008060e7824 */ /* 0x000fc800078e0216 */
[----:B------:R-:W0:Y:S02]  /*b5e0*/  SYNCS.PHASECHK.TRANS64.TRYWAIT P0, [R14+URZ+0x18], R7 ;  /* 0x000018070e0075a7 */ /* 0x000e24000800017f */
[----:B01----:R-:W-:Y:S05]  /*b5f0*/  @!P0 BRA `(.L_x_298) ;  /* 0x0000000c00548947 */ /* 0x003fea0003800000 */
.L_x_316:
[----:B0-----:R-:W-:Y:S01]  /*b600*/  PRMT R7, R9, 0x9910, RZ ;  /* 0x0000991009077816 */ /* 0x001fe200000000ff */
[----:B------:R0:W-:Y:S03]  /*b610*/  @!P1 SYNCS.ARRIVE.TRANS64 RZ, [R14+URZ], R11 ;  /* 0x0000000b0eff99a7 */ /* 0x0001e6000800003f */
[----:B------:R-:W-:-:S13]  /*b620*/  ISETP.NE.AND P0, PT, R7, 0x2, PT ;  /* 0x000000020700780c */ /* 0x000fda0003f05270 */
[----:B0-----:R-:W-:Y:S05]  /*b630*/  @P0 BRA `(.L_x_299) ;  /* 0x0000000000040947 */ /* 0x001fea0003800000 */
[----:B------:R-:W-:Y:S01]  /*b640*/  BPT.TRAP 0x1 ;  /* 0x000000040000795c */ /* 0x000fe20000300000 */
.L_x_299:
[----:B------:R-:W-:Y:S01]  /*b650*/  LEA R7, R6, UR25, 0x1 ;  /* 0x0000001906077c11 */ /* 0x000fe2000f8e08ff */
[----:B------:R-:W-:Y:S01]  /*b660*/  VIADD R4, R4, 0xffffffff ;  /* 0xffffffff04047836 */ /* 0x000fe20000000000 */
[----:B------:R-:W-:Y:S01]  /*b670*/  R2UR UR23, R15 ;  /* 0x000000000f1772ca */ /* 0x000fe200000e0000 */
[----:B------:R-:W-:Y:S01]  /*b680*/  UIADD3 UR14, UP0, UR28, 0xf0, URZ ;  /* 0x000000f01c0e7890 */ /* 0x000fe2000ff1e03f */
[----:B------:R-:W-:Y:S01]  /*b690*/  R2UR UR9, R14 ;  /* 0x000000000e0972ca */ /* 0x000fe200000e0000 */
[----:B------:R-:W-:Y:S01]  /*b6a0*/  IMAD.SHL.U32 R7, R7, 0x1000, RZ ;  /* 0x0000100007077824 */ /* 0x000fe200078e00ff */
[----:B------:R-:W-:Y:S01]  /*b6b0*/  R2UR UR10, R21 ;  /* 0x00000000150a72ca */ /* 0x000fe200000e0000 */
[----:B------:R-:W-:Y:S01]  /*b6c0*/  UIADD3 UR32, UP1, UR28, 0x1f0, URZ ;  /* 0x000001f01c207890 */ /* 0x000fe2000ff3e03f */
[----:B------:R-:W-:Y:S01]  /*b6d0*/  R2UR UR12, R13 ;  /* 0x000000000d0c72ca */ /* 0x000fe200000e0000 */
[--C-:B------:R-:W-:Y:S01]  /*b6e0*/  IMAD R11, R7, 0x2, R22.reuse ;  /* 0x00000002070b7824 */ /* 0x100fe200078e0216 */
[----:B------:R-:W-:Y:S01]  /*b6f0*/  LEA R7, R6, UR7, 0xc ;  /* 0x0000000706077c11 */ /* 0x000fe2000f8e60ff */
[----:B------:R-:W-:Y:S01]  /*b700*/  UIADD3.X UR15, URZ, UR29, URZ, UP0, !UPT ;  /* 0x0000001d3f0f7290 */ /* 0x000fe200087fe43f */
[----:B------:R-:W-:Y:S01]  /*b710*/  R2UR UR24, R20 ;  /* 0x00000000141872ca */ /* 0x000fe200000e0000 */
[----:B------:R-:W-:Y:S01]  /*b720*/  UPRMT UR20, URZ, 0x5410, UR18 ;  /* 0x000054103f147896 */ /* 0x000fe20008000012 */
[----:B------:R-:W-:Y:S01]  /*b730*/  R2UR UR8, R11 ;  /* 0x000000000b0872ca */ /* 0x000fe200000e0000 */
[----:B------:R-:W-:Y:S01]  /*b740*/  IMAD R7, R7, 0x2, R22 ;  /* 0x0000000207077824 */ /* 0x000fe200078e0216 */
[----:B------:R-:W-:Y:S01]  /*b750*/  ISETP.GT.AND P1, PT, R4, 0x1, PT ;  /* 0x000000010400780c */ /* 0x000fe20003f24270 */
[----:B------:R-:W-:Y:S01]  /*b760*/  UPRMT UR30, URZ, 0x5410, UR19 ;  /* 0x000054103f1e7896 */ /* 0x000fe20008000013 */
[----:B------:R-:W-:Y:S01]  /*b770*/  IADD3 R6, R6, 0x1, RZ ;  /* 0x0000000106067810 */ /* 0x000fe20007ffe0ff */
[----:B------:R-:W-:Y:S01]  /*b780*/  UIADD3.X UR33, URZ, UR29, URZ, UP1, !UPT ;  /* 0x0000001d3f217290 */ /* 0x000fe20008ffe43f */
[----:B------:R-:W-:Y:S01]  /*b790*/  R2UR UR11, R7 ;  /* 0x00000000070b72ca */ /* 0x000fe200000e0000 */
[----:B------:R-:W-:Y:S01]  /*b7a0*/  UMOV UR16, 0x0 ;  /* 0x0000000000107882 */ /* 0x000fe20000000000 */
[----:B------:R-:W-:Y:S01]  /*b7b0*/  UMOV UR17, 0x10000000 ;  /* 0x1000000000117882 */ /* 0x000fe20000000000 */
[----:B------:R-:W-:Y:S01]  /*b7c0*/  ISETP.NE.AND P0, PT, R6, 0x3, PT ;  /* 0x000000030600780c */ /* 0x000fe20003f05270 */
[----:B------:R-:W-:-:S03]  /*b7d0*/  VIADD R21, R21, 0x20 ;  /* 0x0000002015157836 */ /* 0x000fc60000000000 */
[----:B------:R-:W-:Y:S01]  /*b7e0*/  UIADD3 UR8, UR8, 0x100, URZ ;  /* 0x0000010008087890 */ /* 0x000fe2000fffe03f */
[----:B------:R-:W-:Y:S02]  /*b7f0*/  SEL R14, RZ, 0x1, P0 ;  /* 0x00000001ff0e7807 */ /* 0x000fe40000000000 */
[----:B------:R-:W-:Y:S02]  /*b800*/  SEL R6, R6, RZ, P0 ;  /* 0x000000ff06067207 */ /* 0x000fe40000000000 */
[----:B------:R-:W-:Y:S01]  /*b810*/  LOP3.LUT R5, R5, R14, RZ, 0x3c, !PT ;  /* 0x0000000e05057212 */ /* 0x000fe200078e3cff */
[----:B------:R-:W-:-:S03]  /*b820*/  UIADD3 UR22, UR11, 0xc100, URZ ;  /* 0x0000c1000b167890 */ /* 0x000fc6000fffe03f */
[----:B------:R-:W-:Y:S02]  /*b830*/  UMOV UR11, UR23 ;  /* 0x00000017000b7c82 */ /* 0x000fe40008000000 */
[----:B------:R0:W-:Y:S02]  /*b840*/  UTMALDG.3D.MULTICAST [UR8], [UR14], UR20, desc[UR16] ;  /* 0x000010080e0073b4 */ /* 0x0001e40008011814 */
[----:B0-----:R-:W-:Y:S01]  /*b850*/  UMOV UR8, UR22 ;  /* 0x0000001600087c82 */ /* 0x001fe20008000000 */
[----:B------:R-:W-:Y:S02]  /*b860*/  UMOV UR11, UR24 ;  /* 0x00000018000b7c82 */ /* 0x000fe40008000000 */
[----:B------:R0:W-:Y:S02]  /*b870*/  UTMALDG.3D.MULTICAST [UR8], [UR32], UR30, desc[UR16] ;  /* 0x00001008200073b4 */ /* 0x0001e4000801181e */
[----:B0-----:R-:W-:Y:S05]  /*b880*/  @P1 BRA `(.L_x_300) ;  /* 0xfffffffc00381947 */ /* 0x001fea000383ffff */
.L_x_297:
[----:B------:R-:W-:Y:S05]  /*b890*/  BSYNC B1 ;  /* 0x0000000000017941 */ /* 0x000fea0003800000 */
.L_x_296:
[----:B------:R-:W-:Y:S01]  /*b8a0*/  LOP3.LUT P1, RZ, R10, 0xff, RZ, 0xc0, !PT ;  /* 0x000000ff0aff7812 */ /* 0x000fe2000782c0ff */
[C---:B------:R-:W-:Y:S01]  /*b8b0*/  IMAD.IADD R12, R3.reuse, 0x1, R12 ;  /* 0x00000001030c7824 */ /* 0x040fe200078e020c */
[----:B------:R-:W-:Y:S01]  /*b8c0*/  ULDC.64 UR8, c[0x0][0x650] ;  /* 0x0001940000087ab9 */ /* 0x000fe20000000a00 */
[C---:B------:R-:W-:Y:S01]  /*b8d0*/  ISETP.GE.U32.AND P2, PT, R3.reuse, 0x3, PT ;  /* 0x000000030300780c */ /* 0x040fe20003f46070 */
[----:B------:R-:W-:Y:S01]  /*b8e0*/  BSSY B1, `(.L_x_301) ;  /* 0x000006a000017945 */ /* 0x000fe20003800000 */
[----:B------:R-:W-:Y:S01]  /*b8f0*/  IMAD.MOV.U32 R11, RZ, RZ, -0x1 ;  /* 0xffffffffff0b7424 */ /* 0x000fe200078e00ff */
[----:B------:R-:W-:Y:S01]  /*b900*/  ISETP.GT.U32.AND P0, PT, R12, 0x2, PT ;  /* 0x000000020c00780c */ /* 0x000fe20003f04070 */
[----:B------:R-:W-:Y:S01]  /*b910*/  IMAD.MOV.U32 R20, RZ, RZ, -0x1 ;  /* 0xffffffffff147424 */ /* 0x000fe200078e00ff */
[----:B------:R-:W-:Y:S01]  /*b920*/  PRMT R10, RZ, 0x7610, R10 ;  /* 0x00007610ff0a7816 */ /* 0x000fe2000000000a */
[----:B------:R-:W-:Y:S01]  /*b930*/  IMAD.MOV.U32 R13, RZ, RZ, -0x1 ;  /* 0xffffffffff0d7424 */ /* 0x000fe200078e00ff */
[----:B------:R-:W-:-:S03]  /*b940*/  ISETP.LT.U32.AND P0, PT, R3, 0x3, P0 ;  /* 0x000000030300780c */ /* 0x000fc60000701070 */
[----:B------:R-:W0:Y:S01]  /*b950*/  @P1 S2R R5, SR_CgaCtaId ;  /* 0x0000000000051919 */ /* 0x000e220000008800 */
[----:B------:R-:W-:-:S04]  /*b960*/  @P1 MOV R4, 0x400 ;  /* 0x0000040000041802 */ /* 0x000fc80000000f00 */
[----:B0-----:R-:W-:Y:S01]  /*b970*/  @P1 LEA R6, R5, R4, 0x18 ;  /* 0x0000000405061211 */ /* 0x001fe200078ec0ff */
[----:B------:R-:W-:-:S03]  /*b980*/  IMAD.WIDE.U32 R4, R12, -0x55555555, RZ ;  /* 0xaaaaaaab0c047825 */ /* 0x000fc600078e00ff */
[----:B------:R0:W-:Y:S01]  /*b990*/  @P1 SYNCS.ARRIVE.TRANS64.A1T0 RZ, [R6+URZ+0x48], RZ ;  /* 0x000048ff06ff19a7 */ /* 0x0001e2000810003f */
[----:B------:R-:W-:Y:S02]  /*b9a0*/  IADD3 R16, P1, R16, UR26, RZ ;  /* 0x0000001a10107c10 */ /* 0x000fe4000ff3e0ff */
[----:B------:R-:W-:Y:S02]  /*b9b0*/  SHF.R.U32.HI R7, RZ, 0x1, R5 ;  /* 0x00000001ff077819 */ /* 0x000fe40000011605 */
[----:B------:R-:W-:Y:S02]  /*b9c0*/  SEL R5, RZ, 0x1, !P0 ;  /* 0x00000001ff057807 */ /* 0x000fe40004000000 */
[----:B------:R-:W-:Y:S01]  /*b9d0*/  IADD3.X R17, R17, UR21, RZ, P1, !PT ;  /* 0x0000001511117c10 */ /* 0x000fe20008ffe4ff */
[----:B------:R-:W-:Y:S01]  /*b9e0*/  IMAD R12, R7, -0x3, R12 ;  /* 0xfffffffd070c7824 */ /* 0x000fe200078e020c */
[----:B------:R-:W-:Y:S02]  /*b9f0*/  ISETP.GE.U32.AND P0, PT, R16, UR8, PT ;  /* 0x0000000810007c0c */ /* 0x000fe4000bf06070 */
[----:B------:R-:W-:-:S02]  /*ba00*/  LOP3.LUT R0, R0, R5, RZ, 0x3c, !PT ;  /* 0x0000000500007212 */ /* 0x000fc400078e3cff */
[----:B------:R-:W-:Y:S02]  /*ba10*/  ISETP.GE.U32.AND.EX P0, PT, R17, UR9, PT, P0 ;  /* 0x0000000911007c0c */ /* 0x000fe4000bf06100 */
[----:B------:R-:W-:Y:S02]  /*ba20*/  @P2 LOP3.LUT R0, R0, 0x1, R7, 0x78, !PT ;  /* 0x0000000100002812 */ /* 0x000fe400078e7807 */
[----:B------:R-:W-:-:S09]  /*ba30*/  PRMT R4, RZ, 0x7610, R4 ;  /* 0x00007610ff047816 */ /* 0x000fd20000000004 */
[----:B0-----:R-:W-:Y:S05]  /*ba40*/  @P0 BRA `(.L_x_302) ;  /* 0x00000004004c0947 */ /* 0x001fea0003800000 */
[----:B------:R-:W0:Y:S01]  /*ba50*/  S2R R14, SR_CTAID.X ;  /* 0x00000000000e7919 */ /* 0x000e220000002500 */
[----:B------:R-:W-:Y:S01]  /*ba60*/  ULDC.64 UR8, c[0x0][0x628] ;  /* 0x00018a0000087ab9 */ /* 0x000fe20000000a00 */
[----:B------:R-:W1:Y:S01]  /*ba70*/  LDC R15, c[0x0][0x144] ;  /* 0x00005100ff0f7b82 */ /* 0x000e620000000800 */
[----:B------:R-:W-:Y:S01]  /*ba80*/  ISETP.NE.U32.AND P0, PT, RZ, UR8, PT ;  /* 0x00000008ff007c0c */ /* 0x000fe2000bf05070 */
[----:B------:R-:W2:Y:S01]  /*ba90*/  S2R R11, SR_CTAID.Y ;  /* 0x00000000000b7919 */ /* 0x000ea20000002600 */
[----:B------:R-:W-:Y:S01]  /*baa0*/  ULDC UR10, c[0x0][0x150] ;  /* 0x00005400000a7ab9 */ /* 0x000fe20000000800 */
[----:B------:R-:W-:Y:S01]  /*bab0*/  ULDC UR11, c[0x0][0x630] ;  /* 0x00018c00000b7ab9 */ /* 0x000fe20000000800 */
[----:B------:R-:W-:Y:S01]  /*bac0*/  ISETP.NE.AND.EX P0, PT, RZ, UR9, PT, P0 ;  /* 0x00000009ff007c0c */ /* 0x000fe2000bf05300 */
[----:B------:R-:W-:Y:S01]  /*bad0*/  IMAD.MOV.U32 R4, RZ, RZ, R16 ;  /* 0x000000ffff047224 */ /* 0x000fe200078e0010 */
[----:B0-----:R-:W-:-:S05]  /*bae0*/  I2FP.F32.U32 R5, R14 ;  /* 0x0000000e00057245 */ /* 0x001fca0000201000 */
[----:B------:R-:W-:Y:S01]  /*baf0*/  FMUL R20, R5, UR10 ;  /* 0x0000000a05147c20 */ /* 0x000fe20008400000 */
[----:B------:R-:W-:-:S05]  /*bb00*/  MOV R5, R17 ;  /* 0x0000001100057202 */ /* 0x000fca0000000f00 */
[----:B--2---:R-:W-:Y:S05]  /*bb10*/  @!P0 BRA `(.L_x_303) ;  /* 0x0000000000288947 */ /* 0x004fea0003800000 */
[----:B------:R-:W-:Y:S02]  /*bb20*/  ULDC UR10, c[0x0][0x634] ;  /* 0x00018d00000a7ab9 */ /* 0x000fe40000000800 */
[----:B------:R-:W-:-:S05]  /*bb30*/  IADD3 R5, P0, R16, UR10, RZ ;  /* 0x0000000a10057c10 */ /* 0x000fca000ff1e0ff */
[----:B------:R-:W-:-:S04]  /*bb40*/  IMAD.X R13, RZ, RZ, R17, P0 ;  /* 0x000000ffff0d7224 */ /* 0x000fc800000e0611 */
[----:B------:R-:W-:-:S04]  /*bb50*/  IMAD.WIDE.U32 R6, R13, UR8, RZ ;  /* 0x000000080d067c25 */ /* 0x000fc8000f8e00ff */
[----:B------:R-:W-:-:S04]  /*bb60*/  IMAD.WIDE.U32 R6, P0, R5, UR9, R6 ;  /* 0x0000000905067c25 */ /* 0x000fc8000f800006 */
[----:B------:R-:W-:-:S04]  /*bb70*/  IMAD.WIDE.U32 R4, R5, UR8, RZ ;  /* 0x0000000805047c25 */ /* 0x000fc8000f8e00ff */
[----:B------:R-:W-:Y:S01]  /*bb80*/  IMAD.MOV.U32 R4, RZ, RZ, R7 ;  /* 0x000000ffff047224 */ /* 0x000fe200078e0007 */
[----:B------:R-:W-:Y:S01]  /*bb90*/  IADD3 RZ, P1, R5, R6, RZ ;  /* 0x0000000605ff7210 */ /* 0x000fe20007f3e0ff */
[----:B------:R-:W-:-:S04]  /*bba0*/  IMAD.X R5, RZ, RZ, RZ, P0 ;  /* 0x000000ffff057224 */ /* 0x000fc800000e06ff */
[----:B------:R-:W-:-:S08]  /*bbb0*/  IMAD.WIDE.U32.X R4, R13, UR9, R4, P1 ;  /* 0x000000090d047c25 */ /* 0x000fd000088e0404 */
.L_x_303:
[--C-:B------:R-:W-:Y:S01]  /*bbc0*/  SHF.R.U64 R13, R4, UR11, R5.reuse ;  /* 0x0000000b040d7c19 */ /* 0x100fe20008001205 */
[----:B------:R-:W0:Y:S01]  /*bbd0*/  F2I.U32.TRUNC.NTZ R20, R20 ;  /* 0x0000001400147305 */ /* 0x000e22000020f000 */
[----:B------:R-:W-:Y:S01]  /*bbe0*/  SHF.R.U32.HI R4, RZ, UR11, R5 ;  /* 0x0000000bff047c19 */ /* 0x000fe20008011605 */
[----:B------:R-:W-:Y:S01]  /*bbf0*/  ULDC.64 UR8, c[0x0][0x620] ;  /* 0x0001880000087ab9 */ /* 0x000fe20000000a00 */
[----:B------:R-:W-:Y:S01]  /*bc00*/  IADD3 R7, P0, RZ, -R13, RZ ;  /* 0x8000000dff077210 */ /* 0x000fe20007f1e0ff */
[----:B------:R-:W-:Y:S01]  /*bc10*/  ULDC.64 UR10, c[0x0][0x640] ;  /* 0x00019000000a7ab9 */ /* 0x000fe20000000a00 */
[----:B------:R-:W2:Y:S03]  /*bc20*/  LDC R22, c[0x0][0x148] ;  /* 0x00005200ff167b82 */ /* 0x000ea60000000800 */
[----:B------:R-:W-:Y:S01]  /*bc30*/  IMAD.X R4, RZ, RZ, ~R4, P0 ;  /* 0x000000ffff047224 */ /* 0x000fe200000e0e04 */
[----:B------:R-:W-:-:S03]  /*bc40*/  ISETP.NE.U32.AND P0, PT, RZ, UR10, PT ;  /* 0x0000000aff007c0c */ /* 0x000fc6000bf05070 */
[----:B------:R-:W-:Y:S01]  /*bc50*/  IMAD R6, R4, UR8, RZ ;  /* 0x0000000804067c24 */ /* 0x000fe2000f8e02ff */
[----:B------:R-:W-:Y:S01]  /*bc60*/  ISETP.NE.AND.EX P0, PT, RZ, UR11, PT, P0 ;  /* 0x0000000bff007c0c */ /* 0x000fe2000bf05300 */
[----:B------:R-:W-:Y:S01]  /*bc70*/  IMAD.WIDE.U32 R4, R7, UR8, R16 ;  /* 0x0000000807047c25 */ /* 0x000fe2000f8e0010 */
[----:B------:R-:W-:-:S03]  /*bc80*/  ULDC UR8, c[0x0][0x618] ;  /* 0x0001860000087ab9 */ /* 0x000fc60000000800 */
[----:B------:R-:W-:Y:S01]  /*bc90*/  IMAD R7, R7, UR9, R6 ;  /* 0x0000000907077c24 */ /* 0x000fe2000f8e0206 */
[----:B------:R-:W-:Y:S01]  /*bca0*/  ULDC UR9, c[0x0][0x154] ;  /* 0x0000550000097ab9 */ /* 0x000fe20000000800 */
[----:B0-----:R-:W-:Y:S02]  /*bcb0*/  IMAD.MOV R6, RZ, RZ, -R20 ;  /* 0x000000ffff067224 */ /* 0x001fe400078e0a14 */
[----:B------:R-:W-:Y:S02]  /*bcc0*/  IMAD.IADD R5, R5, 0x1, R7 ;  /* 0x0000000105057824 */ /* 0x000fe400078e0207 */
[----:B-1----:R-:W-:Y:S01]  /*bcd0*/  IMAD R14, R15, R6, R14 ;  /* 0x000000060f0e7224 */ /* 0x002fe200078e020e */
[----:B------:R-:W-:Y:S02]  /*bce0*/  I2FP.F32.U32 R6, R11 ;  /* 0x0000000b00067245 */ /* 0x000fe40000201000 */
[--C-:B------:R-:W-:Y:S02]  /*bcf0*/  SHF.R.U64 R15, R4, UR8, R5.reuse ;  /* 0x00000008040f7c19 */ /* 0x100fe40008001205 */
[----:B------:R-:W-:Y:S01]  /*bd00*/  SHF.R.U32.HI R4, RZ, UR8, R5 ;  /* 0x00000008ff047c19 */ /* 0x000fe20008011605 */
[----:B------:R-:W-:Y:S01]  /*bd10*/  FMUL R6, R6, UR9 ;  /* 0x0000000906067c20 */ /* 0x000fe20008400000 */
[----:B------:R-:W-:-:S02]  /*bd20*/  ULDC UR8, c[0x0][0x608] ;  /* 0x0001820000087ab9 */ /* 0x000fc40000000800 */
[--C-:B------:R-:W-:Y:S01]  /*bd30*/  SHF.R.U64 R21, R15, UR8, R4.reuse ;  /* 0x000000080f157c19 */ /* 0x100fe20008001204 */
[----:B------:R0:W1:Y:S01]  /*bd40*/  F2I.U32.TRUNC.NTZ R24, R6 ;  /* 0x0000000600187305 */ /* 0x000062000020f000 */
[----:B------:R-:W-:Y:S01]  /*bd50*/  SHF.R.U32.HI R4, RZ, UR8, R4 ;  /* 0x00000008ff047c19 */ /* 0x000fe20008011604 */
[----:B------:R-:W-:-:S03]  /*bd60*/  ULDC UR8, c[0x0][0x658] ;  /* 0x0001960000087ab9 */ /* 0x000fc60000000800 */
[--C-:B------:R-:W-:Y:S02]  /*bd70*/  SHF.R.U64 R20, R21, UR8, R4.reuse ;  /* 0x0000000815147c19 */ /* 0x100fe40008001204 */
[----:B------:R-:W-:-:S03]  /*bd80*/  SHF.R.U32.HI R23, RZ, UR8, R4 ;  /* 0x00000008ff177c19 */ /* 0x000fc60008011604 */
[----:B------:R-:W-:Y:S01]  /*bd90*/  IMAD.MOV.U32 R4, RZ, RZ, R20 ;  /* 0x000000ffff047224 */ /* 0x000fe200078e0014 */
[----:B------:R-:W-:Y:S01]  /*bda0*/  MOV R5, R23 ;  /* 0x0000001700057202 */ /* 0x000fe20000000f00 */
[----:B0-----:R-:W-:Y:S06]  /*bdb0*/  @!P0 BRA `(.L_x_304) ;  /* 0x0000000000288947 */ /* 0x001fec0003800000 */
        /* <DEDUP_REMOVED lines=10> */
.L_x_304:
[----:B------:R-:W-:Y:S01]  /*be60*/  ISETP.NE.AND P0, PT, R2, 0x1, PT ;  /* 0x000000010200780c */ /* 0x000fe20003f05270 */
[----:B------:R-:W-:Y:S01]  /*be70*/  ULDC UR8, c[0x0][0x648] ;  /* 0x0001920000087ab9 */ /* 0x000fe20000000800 */
[----:B-1----:R-:W-:Y:S01]  /*be80*/  IMAD.MOV R24, RZ, RZ, -R24 ;  /* 0x000000ffff187224 */ /* 0x002fe200078e0a18 */
[----:B------:R-:W-:Y:S01]  /*be90*/  SHF.R.U64 R4, R4, UR8, R5 ;  /* 0x0000000804047c19 */ /* 0x000fe20008001205 */
[----:B------:R-:W-:Y:S01]  /*bea0*/  ULDC UR8, c[0x0][0x638] ;  /* 0x00018e0000087ab9 */ /* 0x000fe20000000800 */
[----:B------:R-:W-:Y:S01]  /*beb0*/  LOP3.LUT R21, R21, UR13, RZ, 0xc0, !PT ;  /* 0x0000000d15157c12 */ /* 0x000fe2000f8ec0ff */
[----:B------:R-:W-:Y:S02]  /*bec0*/  ULDC UR9, c[0x0][0x610] ;  /* 0x0001840000097ab9 */ /* 0x000fe40000000800 */
[----:B------:R-:W-:Y:S02]  /*bed0*/  IMAD.MOV R5, RZ, RZ, -R4 ;  /* 0x000000ffff057224 */ /* 0x000fe400078e0a04 */
[----:B------:R-:W-:-:S02]  /*bee0*/  IMAD R21, R4, UR5, R21 ;  /* 0x0000000504157c24 */ /* 0x000fc4000f8e0215 */
[----:B------:R-:W-:Y:S01]  /*bef0*/  IMAD R20, R5, UR8, R20 ;  /* 0x0000000805147c24 */ /* 0x000fe2000f8e0214 */
[----:B------:R-:W-:Y:S01]  /*bf00*/  ULDC UR8, c[0x0][0x600] ;  /* 0x0001800000087ab9 */ /* 0x000fe20000000800 */
[----:B--2---:R-:W-:Y:S01]  /*bf10*/  @P0 IMAD R14, R22, R24, R11 ;  /* 0x00000018160e0224 */ /* 0x004fe200078e020b */
[----:B------:R-:W-:Y:S01]  /*bf20*/  LOP3.LUT R11, R15, UR4, RZ, 0xc0, !PT ;  /* 0x000000040f0b7c12 */ /* 0x000fe2000f8ec0ff */
[----:B------:R-:W-:Y:S02]  /*bf30*/  IMAD.MOV.U32 R4, RZ, RZ, 0x1 ;  /* 0x00000001ff047424 */ /* 0x000fe400078e00ff */
[----:B------:R-:W-:Y:S02]  /*bf40*/  IMAD R14, R21, UR9, R14 ;  /* 0x00000009150e7c24 */ /* 0x000fe4000f8e020e */
[----:B------:R-:W-:-:S05]  /*bf50*/  IMAD R11, R20, UR8, R11 ;  /* 0x00000008140b7c24 */ /* 0x000fca000f8e020b */
[----:B------:R-:W-:Y:S02]  /*bf60*/  SEL R20, R11, R14, !P0 ;  /* 0x0000000e0b147207 */ /* 0x000fe40004000000 */
[----:B------:R-:W-:-:S07]  /*bf70*/  SEL R11, R14, R11, !P0 ;  /* 0x0000000b0e0b7207 */ /* 0x000fce0004000000 */
.L_x_302:
[----:B------:R-:W-:Y:S05]  /*bf80*/  BSYNC B1 ;  /* 0x0000000000017941 */ /* 0x000fea0003800000 */
.L_x_301:
[----:B------:R-:W-:-:S13]  /*bf90*/  LOP3.LUT P0, RZ, R4, 0xff, RZ, 0xc0, !PT ;  /* 0x000000ff04ff7812 */ /* 0x000fda000780c0ff */
[----:B------:R-:W-:Y:S05]  /*bfa0*/  @P0 BRA `(.L_x_305) ;  /* 0xfffffff400380947 */ /* 0x000fea000383ffff */
[----:B------:R-:W-:Y:S05]  /*bfb0*/  BSYNC B0 ;  /* 0x0000000000007941 */ /* 0x000fea0003800000 */
.L_x_294:
[----:B------:R-:W-:-:S03]  /*bfc0*/  UMOV UR8, 0xffffffff ;  /* 0xffffffff00087882 */ /* 0x000fc60000000000 */
[----:B------:R-:W-:Y:S05]  /*bfd0*/  BRA.DIV UR8, `(.L_x_306) ;  /* 0x0000000208f07947 */ /* 0x000fea000b800000 */
[----:B------:R-:W-:-:S13]  /*bfe0*/  ELECT P6, URZ, PT ;  /* 0x00000000003f782f */ /* 0x000fda00038c0000 */
.L_x_319:
[----:B------:R-:W-:Y:S04]  /*bff0*/  BSSY B0, `(.L_x_307) ;  /* 0x0000022000007945 */ /* 0x000fe80003800000 */
[----:B------:R-:W-:Y:S05]  /*c000*/  @!P6 BRA `(.L_x_308) ;  /* 0x000000000080e947 */ /* 0x000fea0003800000 */
[----:B------:R-:W-:-:S04]  /*c010*/  LOP3.LUT R19, R19, 0x2, RZ, 0xfc, !PT ;  /* 0x0000000213137812 */ /* 0x000fc800078efcff */
[----:B------:R-:W-:-:S13]  /*c020*/  ISETP.NE.AND P0, PT, R19, 0x3, PT ;  /* 0x000000031300780c */ /* 0x000fda0003f05270 */
[----:B------:R-:W-:Y:S05]  /*c030*/  @!P0 BRA `(.L_x_309) ;  /* 0x0000000000048947 */ /* 0x000fea0003800000 */
[----:B------:R-:W-:Y:S01]  /*c040*/  BPT.TRAP 0x1 ;  /* 0x000000040000795c */ /* 0x000fe20000300000 */
.L_x_309:
[----:B------:R-:W0:Y:S01]  /*c050*/  S2R R3, SR_CgaCtaId ;  /* 0x0000000000037919 */ /* 0x000e220000008800 */
[----:B------:R-:W-:-:S04]  /*c060*/  MOV R2, 0x400 ;  /* 0x0000040000027802 */ /* 0x000fc80000000f00 */
[----:B0-----:R-:W-:Y:S02]  /*c070*/  LEA R3, R3, R2, 0x18 ;  /* 0x0000000203037211 */ /* 0x001fe400078ec0ff */
[----:B------:R-:W-:-:S03]  /*c080*/  SHF.L.U32 R2, R0, 0x1f, RZ ;  /* 0x0000001f00027819 */ /* 0x000fc600000006ff */
[----:B------:R-:W-:-:S05]  /*c090*/  VIADD R3, R3, 0x18 ;  /* 0x0000001803037836 */ /* 0x000fca0000000000 */
[C---:B------:R-:W-:Y:S01]  /*c0a0*/  LEA R7, R12.reuse, R3, 0x3 ;  /* 0x000000030c077211 */ /* 0x040fe200078e18ff */
[----:B------:R-:W-:-:S03]  /*c0b0*/  VIADD R12, R12, 0x1 ;  /* 0x000000010c0c7836 */ /* 0x000fc60000000000 */
[----:B------:R-:W0:Y:S02]  /*c0c0*/  SYNCS.PHASECHK.TRANS64.TRYWAIT P0, [R7+URZ], R2 ;  /* 0x00000002070075a7 */ /* 0x000e24000800017f */
[----:B------:R-:W-:-:S04]  /*c0d0*/  ISETP.NE.AND P1, PT, R12, 0x3, PT ;  /* 0x000000030c00780c */ /* 0x000fc80003f25270 */
[----:B------:R-:W-:Y:S02]  /*c0e0*/  SEL R5, RZ, 0x1, P1 ;  /* 0x00000001ff057807 */ /* 0x000fe40000800000 */
[----:B------:R-:W-:Y:S02]  /*c0f0*/  SEL R12, R12, RZ, P1 ;  /* 0x000000ff0c0c7207 */ /* 0x000fe40000800000 */
[----:B------:R-:W-:-:S03]  /*c100*/  LOP3.LUT R5, R0, R5, RZ, 0x3c, !PT ;  /* 0x0000000500057212 */ /* 0x000fc600078e3cff */
[----:B------:R-:W-:Y:S01]  /*c110*/  IMAD R9, R12, 0x8, R3 ;  /* 0x000000080c097824 */ /* 0x000fe200078e0203 */
[----:B------:R-:W-:Y:S01]  /*c120*/  SHF.L.U32 R4, R5, 0x1f, RZ ;  /* 0x0000001f05047819 */ /* 0x000fe200000006ff */
[----:B0-----:R-:W-:Y:S06]  /*c130*/  @!P0 BRA `(.L_x_310) ;  /* 0x0000000000b88947 */ /* 0x001fec0003800000 */
.L_x_320:
[----:B------:R-:W1:Y:S01]  /*c140*/  SYNCS.PHASECHK.TRANS64.TRYWAIT P0, [R9+URZ], R4 ;  /* 0x00000004090075a7 */ /* 0x000e62000800017f */
[----:B------:R-:W-:-:S05]  /*c150*/  VIADD R0, R12, 0x1 ;  /* 0x000000010c007836 */ /* 0x000fca0000000000 */
[----:B------:R-:W-:-:S04]  /*c160*/  ISETP.NE.AND P1, PT, R0, 0x3, PT ;  /* 0x000000030000780c */ /* 0x000fc80003f25270 */
[----:B0-----:R-:W-:Y:S02]  /*c170*/  SEL R2, RZ, 0x1, P1 ;  /* 0x00000001ff027807 */ /* 0x001fe40000800000 */
[----:B------:R-:W-:Y:S02]  /*c180*/  SEL R0, R0, RZ, P1 ;  /* 0x000000ff00007207 */ /* 0x000fe40000800000 */
[----:B------:R-:W-:Y:S01]  /*c190*/  LOP3.LUT R2, R5, R2, RZ, 0x3c, !PT ;  /* 0x0000000205027212 */ /* 0x000fe200078e3cff */
[----:B-1----:R-:W-:Y:S06]  /*c1a0*/  @!P0 BRA `(.L_x_311) ;  /* 0x0000000000b08947 */ /* 0x002fec0003800000 */
.L_x_321:
[----:B------:R-:W-:Y:S01]  /*c1b0*/  IMAD R3, R0, 0x8, R3 ;  /* 0x0000000800037824 */ /* 0x000fe200078e0203 */
[----:B------:R-:W-:-:S07]  /*c1c0*/  SHF.L.U32 R0, R2, 0x1f, RZ ;  /* 0x0000001f02007819 */ /* 0x000fce00000006ff */
.L_x_312:
[----:B-1----:R1:W2:Y:S02]  /*c1d0*/  SYNCS.PHASECHK.TRANS64.TRYWAIT P0, [R3+URZ], R0 ;  /* 0x00000000030075a7 */ /* 0x0022a4000800017f */
[----:B--2---:R-:W-:Y:S05]  /*c1e0*/  @!P0 NANOSLEEP.SYNCS 0x989680 ;  /* 0x009896800000895d */ /* 0x004fea0003900000 */
[----:B------:R-:W2:Y:S02]  /*c1f0*/  @!P0 SYNCS.PHASECHK.TRANS64 P0, [R3+URZ], R0 ;  /* 0x00000000030085a7 */ /* 0x000ea4000800007f */
[----:B--2---:R-:W-:Y:S05]  /*c200*/  @!P0 BRA `(.L_x_312) ;  /* 0xfffffffc00f08947 */ /* 0x004fea000383ffff */
.L_x_308:
[----:B------:R-:W-:Y:S05]  /*c210*/  BSYNC B0 ;  /* 0x0000000000007941 */ /* 0x000fea0003800000 */
.L_x_307:
[----:B------:R-:W-:Y:S05]  /*c220*/  EXIT ;  /* 0x000000000000794d */ /* 0x000fea0003800000 */
.L_x_21:
[----:B----4-:R4:W0:Y:S02]  /*c230*/  SYNCS.PHASECHK.TRANS64.TRYWAIT P1, [R3+URZ], R0 ;  /* 0x00000000030075a7 */ /* 0x010824000802017f */
[----:B0-----:R-:W-:Y:S05]  /*c240*/  @!P1 NANOSLEEP.SYNCS 0x989680 ;  /* 0x009896800000995d */ /* 0x001fea0003900000 */
[----:B------:R-:W0:Y:S02]  /*c250*/  @!P1 SYNCS.PHASECHK.TRANS64 P1, [R3+URZ], R0 ;  /* 0x00000000030095a7 */ /* 0x000e24000802007f */
[----:B0-----:R-:W-:Y:S05]  /*c260*/  @!P1 BRA `(.L_x_21) ;  /* 0xfffffffc00f09947 */ /* 0x001fea000383ffff */
[----:B------:R-:W-:Y:S05]  /*c270*/  BRA `(.L_x_20) ;  /* 0xffffff5000a07947 */ /* 0x000fea000383ffff */
.L_x_26:
[----:B-1----:R1:W3:Y:S02]  /*c280*/  SYNCS.PHASECHK.TRANS64.TRYWAIT P1, [R5+URZ], R4 ;  /* 0x00000004050075a7 */ /* 0x0022e4000802017f */
[----:B---3--:R-:W-:Y:S05]  /*c290*/  @!P1 NANOSLEEP.SYNCS 0x989680 ;  /* 0x009896800000995d */ /* 0x008fea0003900000 */
[----:B------:R-:W3:Y:S02]  /*c2a0*/  @!P1 SYNCS.PHASECHK.TRANS64 P1, [R5+URZ], R4 ;  /* 0x00000004050095a7 */ /* 0x000ee4000802007f */
[----:B---3--:R-:W-:Y:S05]  /*c2b0*/  @!P1 BRA `(.L_x_26) ;  /* 0xfffffffc00f09947 */ /* 0x008fea000383ffff */
[----:B------:R-:W-:Y:S05]  /*c2c0*/  BRA `(.L_x_25) ;  /* 0xffffff5400807947 */ /* 0x000fea000383ffff */
.L_x_295:
[----:B------:R-:W-:Y:S01]  /*c2d0*/  BSSY B1, `(.L_x_313) ;  /* 0x0000006000017945 */ /* 0x000fe20003800000 */
[----:B------:R-:W-:-:S07]  /*c2e0*/  IMAD.MOV.U32 R15, RZ, RZ, -0x1 ;  /* 0xffffffffff0f7424 */ /* 0x000fce00078e00ff */
[----:B------:R-:W-:Y:S05]  /*c2f0*/  WARPSYNC.COLLECTIVE R15, `(.L_x_314) ;  /* 0x000000000f0c7348 */ /* 0x000fea0003c00000 */
[----:B------:R-:W-:Y:S02]  /*c300*/  ELECT P6, UR62, PT ;  /* 0x00000000003e782f */ /* 0x000fe400038c0000 */
[----:B------:R-:W-:Y:S01]  /*c310*/  MOV R14, UR62 ;  /* 0x0000003e000e7c02 */ /* 0x000fe20008000f00 */
[----:B------:R-:W-:Y:S10]  /*c320*/  ENDCOLLECTIVE ;  /* 0x000000000000791b */ /* 0x000ff40003800000 */
.L_x_314:
[----:B------:R-:W-:Y:S05]  /*c330*/  BSYNC B1 ;  /* 0x0000000000017941 */ /* 0x000fea0003800000 */
.L_x_313:
[----:B------:R-:W-:Y:S05]  /*c340*/  BRA `(.L_x_315) ;  /* 0xfffffff0005c7947 */ /* 0x000fea000383ffff */
.L_x_298:
[----:B0-----:R0:W1:Y:S02]  /*c350*/  SYNCS.PHASECHK.TRANS64.TRYWAIT P0, [R14+URZ+0x18], R7 ;  /* 0x000018070e0075a7 */ /* 0x001064000800017f */
[----:B-1----:R-:W-:Y:S05]  /*c360*/  @!P0 NANOSLEEP.SYNCS 0x989680 ;  /* 0x009896800000895d */ /* 0x002fea0003900000 */
[----:B------:R-:W1:Y:S02]  /*c370*/  @!P0 SYNCS.PHASECHK.TRANS64 P0, [R14+URZ+0x18], R7 ;  /* 0x000018070e0085a7 */ /* 0x000e64000800007f */
[----:B-1----:R-:W-:Y:S05]  /*c380*/  @!P0 BRA `(.L_x_298) ;  /* 0xfffffffc00f08947 */ /* 0x002fea000383ffff */
[----:B------:R-:W-:Y:S05]  /*c390*/  BRA `(.L_x_316) ;  /* 0xfffffff000987947 */ /* 0x000fea000383ffff */
.L_x_306:
[----:B------:R-:W-:Y:S01]  /*c3a0*/  BSSY B0, `(.L_x_317) ;  /* 0x0000006000007945 */ /* 0x000fe20003800000 */
[----:B------:R-:W-:-:S07]  /*c3b0*/  IMAD.MOV.U32 R15, RZ, RZ, -0x1 ;  /* 0xffffffffff0f7424 */ /* 0x000fce00078e00ff */
[----:B------:R-:W-:Y:S05]  /*c3c0*/  WARPSYNC.COLLECTIVE R15, `(.L_x_318) ;  /* 0x000000000f0c7348 */ /* 0x000fea0003c00000 */
[----:B------:R-:W-:Y:S02]  /*c3d0*/  ELECT P6, UR62, PT ;  /* 0x00000000003e782f */ /* 0x000fe400038c0000 */
[----:B------:R-:W-:Y:S01]  /*c3e0*/  MOV R14, UR62 ;  /* 0x0000003e000e7c02 */ /* 0x000fe20008000f00 */
[----:B------:R-:W-:Y:S10]  /*c3f0*/  ENDCOLLECTIVE ;  /* 0x000000000000791b */ /* 0x000ff40003800000 */
.L_x_318:
[----:B------:R-:W-:Y:S05]  /*c400*/  BSYNC B0 ;  /* 0x0000000000007941 */ /* 0x000fea0003800000 */
.L_x_317:
[----:B------:R-:W-:Y:S05]  /*c410*/  BRA `(.L_x_319) ;  /* 0xfffffff800f47947 */ /* 0x000fea000383ffff */
.L_x_310:
[----:B0-----:R0:W1:Y:S02]  /*c420*/  SYNCS.PHASECHK.TRANS64.TRYWAIT P0, [R7+URZ], R2 ;  /* 0x00000002070075a7 */ /* 0x001064000800017f */
[----:B-1----:R-:W-:Y:S05]  /*c430*/  @!P0 NANOSLEEP.SYNCS 0x989680 ;  /* 0x009896800000895d */ /* 0x002fea0003900000 */
[----:B------:R-:W1:Y:S02]  /*c440*/  @!P0 SYNCS.PHASECHK.TRANS64 P0, [R7+URZ], R2 ;  /* 0x00000002070085a7 */ /* 0x000e64000800007f */
[----:B-1----:R-:W-:Y:S05]  /*c450*/  @!P0 BRA `(.L_x_310) ;  /* 0xfffffffc00f08947 */ /* 0x002fea000383ffff */
[----:B------:R-:W-:Y:S05]  /*c460*/  BRA `(.L_x_320) ;  /* 0xfffffffc00347947 */ /* 0x000fea000383ffff */
.L_x_311:
[----:B0-----:R0:W1:Y:S02]  /*c470*/  SYNCS.PHASECHK.TRANS64.TRYWAIT P0, [R9+URZ], R4 ;  /* 0x00000004090075a7 */ /* 0x001064000800017f */
[----:B-1----:R-:W-:Y:S05]  /*c480*/  @!P0 NANOSLEEP.SYNCS 0x989680 ;  /* 0x009896800000895d */ /* 0x002fea0003900000 */
[----:B------:R-:W1:Y:S02]  /*c490*/  @!P0 SYNCS.PHASECHK.TRANS64 P0, [R9+URZ], R4 ;  /* 0x00000004090085a7 */ /* 0x000e64000800007f */
[----:B-1----:R-:W-:Y:S05]  /*c4a0*/  @!P0 BRA `(.L_x_311) ;  /* 0xfffffffc00f08947 */ /* 0x002fea000383ffff */
[----:B------:R-:W-:Y:S05]  /*c4b0*/  BRA `(.L_x_321) ;  /* 0xfffffffc003c7947 */ /* 0x000fea000383ffff */
.L_x_322:
[----:B------:R-:W-:-:S00]  /*c4c0*/  BRA `(.L_x_322) ;  /* 0xfffffffc00fc7947 */ /* 0x000fc0000383ffff */
[----:B------:R-:W-:-:S00]  /*c4d0*/  NOP ;  /* 0x0000000000007918 */ /* 0x000fc00000000000 */
        /* <DEDUP_REMOVED lines=10> */
.L_x_323:


//--------------------- .nv.global.init           --------------------------
	.section	.nv.global.init,"aw",@progbits
.nv.global.init:
	.type		$str$22,@object
	.size		$str$22,($str$23 - $str$22)
$str$22:
        /*0000*/ 	.byte	0x6b, 0x5f, 0x74, 0x69, 0x6c, 0x65, 0x5f, 0x63, 0x6f, 0x75, 0x6e, 0x74, 0x20, 0x3e, 0x3d, 0x20
        /*0010*/ 	.byte	0x31, 0x00
	.type		$str$23,@object
	.size		$str$23,(__unnamed_1 - $str$23)
$str$23:
        /*0012*/ 	.byte	0x2f, 0x74, 0x6d, 0x70, 0x2f, 0x63, 0x75, 0x74, 0x6c, 0x61, 0x73, 0x73, 0x5f, 0x73, 0x77, 0x65
        /*0022*/ 	.byte	0x65, 0x70, 0x5f, 0x73, 0x72, 0x63, 0x2f, 0x69, 0x6e, 0x63, 0x6c, 0x75, 0x64, 0x65, 0x2f, 0x63
        /*0032*/ 	.byte	0x75, 0x74, 0x6c, 0x61, 0x73, 0x73, 0x2f, 0x67, 0x65, 0x6d, 0x6d, 0x2f, 0x63, 0x6f, 0x6c, 0x6c
        /*0042*/ 	.byte	0x65, 0x63, 0x74, 0x69, 0x76, 0x65, 0x2f, 0x73, 0x6d, 0x39, 0x30, 0x5f, 0x6d, 0x6d, 0x61, 0x5f
        /*0052*/ 	.byte	0x74, 0x6d, 0x61, 0x5f, 0x67, 0x6d, 0x6d, 0x61, 0x5f, 0x73, 0x73, 0x5f, 0x77, 0x61, 0x72, 0x70
        /*0062*/ 	.byte	0x73, 0x70, 0x65, 0x63, 0x69, 0x61, 0x6c, 0x69, 0x7a, 0x65, 0x64, 0x2e, 0x68, 0x70, 0x70, 0x00
	.type		__unnamed_1,@object
	.size		__unnamed_1,(.L_0 - __unnamed_1)
__unnamed_1:
        /*0072*/ 	.byte	0x76, 0x6f, 0x69, 0x64, 0x20, 0x63, 0x75, 0x74, 0x6c, 0x61, 0x73, 0x73, 0x3a, 0x3a, 0x67, 0x65
        /* <DEDUP_REMOVED lines=181> */
        /*0bd2*/ 	.byte	0x00
.L_0:


//--------------------- .nv.shared._ZN7cutlass13device_kernelINS_4gemm6kernel13GemmUniversalIN4cute5tupleIJiiiiEEENS1_10collective13CollectiveMmaINS1_34MainloopSm90TmaGmmaWarpSpecializedILi3ENS5_IJNS4_1CILi2EEESB_NSA_ILi1EEEEEENS1_35KernelTmaWarpSpecializedCooperativeEEENS5_IJNSA_ILi256EEENSA_ILi128EEENSA_ILi32EEEEEENS_6half_tENS5_IJlSC_lEEESK_SL_NS4_8TiledMMAINS4_8MMA_AtomIJNS4_4SM904GMMA26MMA_64x128x16_F32F16F16_SSILNSP_5MajorE0ELSR_0ELNSP_7ScaleInE1ELSS_1EEEEEENS4_6LayoutINS5_IJSB_SC_SC_EEENS5_IJSC_NSA_ILi0EEESX_EEEEENS5_IJNS4_10UnderscoreES10_S10_EEEEENS4_23SM90_TMA_LOAD_MULTICASTENS4_14ComposedLayoutINS4_7SwizzleILi2ELi4ELi3EEENS4_18smem_ptr_flag_bitsILi16EEENSV_INS5_IJNSA_ILi8EEESI_EEENS5_IJSI_SC_EEEEEEEvNS4_8identityES13_S1D_vS1E_EENS_8epilogue10collective6detail29Sm90TmaWarpSpecializedAdapterINS1H_15DefaultEpilogueISK_SL_SL_NS1G_6thread17LinearCombinationISK_Li1EffLNS1L_9ScaleType4KindE0ELNS_15FloatRoundStyleE2ESK_EENS1_15EpilogueDefaultEEEEEvvEEEEvNT_6ParamsE --------------------------
	.section	.nv.shared._ZN7cutlass13device_kernelINS_4gemm6kernel13GemmUniversalIN4cute5tupleIJiiiiEEENS1_10collective13CollectiveMmaINS1_34MainloopSm90TmaGmmaWarpSpecializedILi3ENS5_IJNS4_1CILi2EEESB_NSA_ILi1EEEEEENS1_35KernelTmaWarpSpecializedCooperativeEEENS5_IJNSA_ILi256EEENSA_ILi128EEENSA_ILi32EEEEEENS_6half_tENS5_IJlSC_lEEESK_SL_NS4_8TiledMMAINS4_8MMA_AtomIJNS4_4SM904GMMA26MMA_64x128x16_F32F16F16_SSILNSP_5MajorE0ELSR_0ELNSP_7ScaleInE1ELSS_1EEEEEENS4_6LayoutINS5_IJSB_SC_SC_EEENS5_IJSC_NSA_ILi0EEESX_EEEEENS5_IJNS4_10UnderscoreES10_S10_EEEEENS4_23SM90_TMA_LOAD_MULTICASTENS4_14ComposedLayoutINS4_7SwizzleILi2ELi4ELi3EEENS4_18smem_ptr_flag_bitsILi16EEENSV_INS5_IJNSA_ILi8EEESI_EEENS5_IJSI_SC_EEEEEEEvNS4_8identityES13_S1D_vS1E_EENS_8epilogue10collective6detail29Sm90TmaWarpSpecializedAdapterINS1H_15DefaultEpilogueISK_SL_SL_NS1G_6thread17LinearCombinationISK_Li1EffLNS1L_9ScaleType4KindE0ELNS_15FloatRoundStyleE2ESK_EENS1_15EpilogueDefaultEEEEEvvEEEEvNT_6ParamsE,"aw",@nobits
	.sectionflags	@""
	.align	16
	.zero		1024


//--------------------- .nv.shared.reserved.0     --------------------------
	.section	.nv.shared.reserved.0,"aw",@nobits
	.weak		__nv_reservedSMEM_offset_0_alias
	.size		__nv_reservedSMEM_offset_0_alias, 0, 0
	.other		__nv_reservedSMEM_offset_0_alias,@"STO_CUDA_RESERVED_SHARED STV_DEFAULT"
__nv_reservedSMEM_offset_0_alias:
	.zero		0


//--------------------- .nv.global                --------------------------
	.section	.nv.global,"aw",@nobits
.nv.global:
	.type		_ZN39_INTERNAL_a162f4f1_4_k_cu_3d3129bc_34954cute1_E,@object
	.size		_ZN39_INTERNAL_a162f4f1_4_k_cu_3d3129bc_34954cute1_E,(_ZN39_INTERNAL_a162f4f1_4_k_cu_3d3129bc_34954cuda3std3__45__cpo6cbeginE - _ZN39_INTERNAL_a162f4f1_4_k_cu_3d3129bc_34954cute1_E)
_ZN39_INTERNAL_a162f4f1_4_k_cu_3d3129bc_34954cute1_E:
	.zero		1
	.type		_ZN39_INTERNAL_a162f4f1_4_k_cu_3d3129bc_34954cuda3std3__45__cpo6cbeginE,@object
	.size		_ZN39_INTERNAL_a162f4f1_4_k_cu_3d3129bc_34954cuda3std3__45__cpo6cbeginE,(_ZN39_INTERNAL_a162f4f1_4_k_cu_3d3129bc_34954cuda3std3__48in_placeE - _ZN39_INTERNAL_a162f4f1_4_k_cu_3d3129bc_34954cuda3std3__45__cpo6cbeginE)
_ZN39_INTERNAL_a162f4f1_4_k_cu_3d3129bc_34954cuda3std3__45__cpo6cbeginE:
	.zero		1
	.type		_ZN39_INTERNAL_a162f4f1_4_k_cu_3d3129bc_34954cuda3std3__48in_placeE,@object
	.size		_ZN39_INTERNAL_a162f4f1_4_k_cu_3d3129bc_34954cuda3std3__48in_placeE,(_ZN39_INTERNAL_a162f4f1_4_k_cu_3d3129bc_34954cuda3std6ranges3__45__cpo9iter_moveE - _ZN39_INTERNAL_a162f4f1_4_k_cu_3d3129bc_34954cuda3std3__48in_placeE)
_ZN39_INTERNAL_a162f4f1_4_k_cu_3d3129bc_34954cuda3std3__48in_placeE:
	.zero		1
	.type		_ZN39_INTERNAL_a162f4f1_4_k_cu_3d3129bc_34954cuda3std6ranges3__45__cpo9iter_moveE,@object
	.size		_ZN39_INTERNAL_a162f4f1_4_k_cu_3d3129bc_34954cuda3std6ranges3__45__cpo9iter_moveE,(_ZN39_INTERNAL_a162f4f1_4_k_cu_3d3129bc_34954cuda3std3__45__cpo5beginE - _ZN39_INTERNAL_a162f4f1_4_k_cu_3d3129bc_34954cuda3std6ranges3__45__cpo9iter_moveE)
_ZN39_INTERNAL_a162f4f1_4_k_cu_3d3129bc_34954cuda3std6ranges3__45__cpo9iter_moveE:
	.zero		1
	.type		_ZN39_INTERNAL_a162f4f1_4_k_cu_3d3129bc_34954cuda3std3__45__cpo5beginE,@object
	.size		_ZN39_INTERNAL_a162f4f1_4_k_cu_3d3129bc_34954cuda3std3__45__cpo5beginE,(_ZN39_INTERNAL_a162f4f1_4_k_cu_3d3129bc_34954cuda3std3__441_GLOBAL__N__a162f4f1_4_k_cu_3d3129bc_34956ignoreE - _ZN39_INTERNAL_a162f4f1_4_k_cu_3d3129bc_34954cuda3std3__45__cpo5beginE)
_ZN39_INTERNAL_a162f4f1_4_k_cu_3d3129bc_34954cuda3std3__45__cpo5beginE:
	.zero		1
	.type		_ZN39_INTERNAL_a162f4f1_4_k_cu_3d3129bc_34954cuda3std3__441_GLOBAL__N__a162f4f1_4_k_cu_3d3129bc_34956ignoreE,@object
	.size		_ZN39_INTERNAL_a162f4f1_4_k_cu_3d3129bc_34954cuda3std3__441_GLOBAL__N__a162f4f1_4_k_cu_3d3129bc_34956ignoreE,(_ZN39_INTERNAL_a162f4f1_4_k_cu_3d3129bc_34954cute7productE - _ZN39_INTERNAL_a162f4f1_4_k_cu_3d3129bc_34954cuda3std3__441_GLOBAL__N__a162f4f1_4_k_cu_3d3129bc_34956ignoreE)
_ZN39_INTERNAL_a162f4f1_4_k_cu_3d3129bc_34954cuda3std3__441_GLOBAL__N__a162f4f1_4_k_cu_3d3129bc_34956ignoreE:
	.zero		1
	.type		_ZN39_INTERNAL_a162f4f1_4_k_cu_3d3129bc_34954cute7productE,@object
	.size		_ZN39_INTERNAL_a162f4f1_4_k_cu_3d3129bc_34954cute7productE,(_ZN39_INTERNAL_a162f4f1_4_k_cu_3d3129bc_34954cuda3std3__45__cpo3endE - _ZN39_INTERNAL_a162f4f1_4_k_cu_3d3129bc_34954cute7productE)
_ZN39_INTERNAL_a162f4f1_4_k_cu_3d3129bc_34954cute7productE:
	.zero		1
	.type		_ZN39_INTERNAL_a162f4f1_4_k_cu_3d3129bc_34954cuda3std3__45__cpo3endE,@object
	.size		_ZN39_INTERNAL_a162f4f1_4_k_cu_3d3129bc_34954cuda3std3__45__cpo3endE,(_ZN39_INTERNAL_a162f4f1_4_k_cu_3d3129bc_34954cuda3std3__419piecewise_constructE - _ZN39_INTERNAL_a162f4f1_4_k_cu_3d3129bc_34954cuda3std3__45__cpo3endE)
_ZN39_INTERNAL_a162f4f1_4_k_cu_3d3129bc_34954cuda3std3__45__cpo3endE:
	.zero		1
	.type		_ZN39_INTERNAL_a162f4f1_4_k_cu_3d3129bc_34954cuda3std3__419piecewise_constructE,@object
	.size		_ZN39_INTERNAL_a162f4f1_4_k_cu_3d3129bc_34954cuda3std3__419piecewise_constructE,(_ZN39_INTERNAL_a162f4f1_4_k_cu_3d3129bc_34954cuda3std3__45__cpo4cendE - _ZN39_INTERNAL_a162f4f1_4_k_cu_3d3129bc_34954cuda3std3__419piecewise_constructE)
_ZN39_INTERNAL_a162f4f1_4_k_cu_3d3129bc_34954cuda3std3__419piecewise_constructE:
	.zero		1
	.type		_ZN39_INTERNAL_a162f4f1_4_k_cu_3d3129bc_34954cuda3std3__45__cpo4cendE,@object
	.size		_ZN39_INTERNAL_a162f4f1_4_k_cu_3d3129bc_34954cuda3std3__45__cpo4cendE,(_ZN39_INTERNAL_a162f4f1_4_k_cu_3d3129bc_34954cuda3std6ranges3__45__cpo4swapE - _ZN39_INTERNAL_a162f4f1_4_k_cu_3d3129bc_34954cuda3std3__45__cpo4cendE)
_ZN39_INTERNAL_a162f4f1_4_k_cu_3d3129bc_34954cuda3std3__45__cpo4cendE:
	.zero		1
	.type		_ZN39_INTERNAL_a162f4f1_4_k_cu_3d3129bc_34954cuda3std6ranges3__45__cpo4swapE,@object
	.size		_ZN39_INTERNAL_a162f4f1_4_k_cu_3d3129bc_34954cuda3std6ranges3__45__cpo4swapE,(.L_8 - _ZN39_INTERNAL_a162f4f1_4_k_cu_3d3129bc_34954cuda3std6ranges3__45__cpo4swapE)
_ZN39_INTERNAL_a162f4f1_4_k_cu_3d3129bc_34954cuda3std6ranges3__45__cpo4swapE:
	.zero		1
.L_8:


//--------------------- .nv.constant0._ZN7cutlass13device_kernelINS_4gemm6kernel13GemmUniversalIN4cute5tupleIJiiiiEEENS1_10collective13CollectiveMmaINS1_34MainloopSm90TmaGmmaWarpSpecializedILi3ENS5_IJNS4_1CILi2EEESB_NSA_ILi1EEEEEENS1_35KernelTmaWarpSpecializedCooperativeEEENS5_IJNSA_ILi256EEENSA_ILi128EEENSA_ILi32EEEEEENS_6half_tENS5_IJlSC_lEEESK_SL_NS4_8TiledMMAINS4_8MMA_AtomIJNS4_4SM904GMMA26MMA_64x128x16_F32F16F16_SSILNSP_5MajorE0ELSR_0ELNSP_7ScaleInE1ELSS_1EEEEEENS4_6LayoutINS5_IJSB_SC_SC_EEENS5_IJSC_NSA_ILi0EEESX_EEEEENS5_IJNS4_10UnderscoreES10_S10_EEEEENS4_23SM90_TMA_LOAD_MULTICASTENS4_14ComposedLayoutINS4_7SwizzleILi2ELi4ELi3EEENS4_18smem_ptr_flag_bitsILi16EEENSV_INS5_IJNSA_ILi8EEESI_EEENS5_IJSI_SC_EEEEEEEvNS4_8identityES13_S1D_vS1E_EENS_8epilogue10collective6detail29Sm90TmaWarpSpecializedAdapterINS1H_15DefaultEpilogueISK_SL_SL_NS1G_6thread17LinearCombinationISK_Li1EffLNS1L_9ScaleType4KindE0ELNS_15FloatRoundStyleE2ESK_EENS1_15EpilogueDefaultEEEEEvvEEEEvNT_6ParamsE --------------------------
	.section	.nv.constant0._ZN7cutlass13device_kernelINS_4gemm6kernel13GemmUniversalIN4cute5tupleIJiiiiEEENS1_10collective13CollectiveMmaINS1_34MainloopSm90TmaGmmaWarpSpecializedILi3ENS5_IJNS4_1CILi2EEESB_NSA_ILi1EEEEEENS1_35KernelTmaWarpSpecializedCooperativeEEENS5_IJNSA_ILi256EEENSA_ILi128EEENSA_ILi32EEEEEENS_6half_tENS5_IJlSC_lEEESK_SL_NS4_8TiledMMAINS4_8MMA_AtomIJNS4_4SM904GMMA26MMA_64x128x16_F32F16F16_SSILNSP_5MajorE0ELSR_0ELNSP_7ScaleInE1ELSS_1EEEEEENS4_6LayoutINS5_IJSB_SC_SC_EEENS5_IJSC_NSA_ILi0EEESX_EEEEENS5_IJNS4_10UnderscoreES10_S10_EEEEENS4_23SM90_TMA_LOAD_MULTICASTENS4_14ComposedLayoutINS4_7SwizzleILi2ELi4ELi3EEENS4_18smem_ptr_flag_bitsILi16EEENSV_INS5_IJNSA_ILi8EEESI_EEENS5_IJSI_SC_EEEEEEEvNS4_8identityES13_S1D_vS1E_EENS_8epilogue10collective6detail29Sm90TmaWarpSpecializedAdapterINS1H_15DefaultEpilogueISK_SL_SL_NS1G_6thread17LinearCombinationISK_Li1EffLNS1L_9ScaleType4KindE0ELNS_15FloatRoundStyleE2ESK_EENS1_15EpilogueDefaultEEEEEvvEEEEvNT_6ParamsE,"a",@progbits
	.sectionflags	@""
	.align	4
.nv.constant0._ZN7cutlass13device_kernelINS_4gemm6kernel13GemmUniversalIN4cute5tupleIJiiiiEEENS1_10collective13CollectiveMmaINS1_34MainloopSm90TmaGmmaWarpSpecializedILi3ENS5_IJNS4_1CILi2EEESB_NSA_ILi1EEEEEENS1_35KernelTmaWarpSpecializedCooperativeEEENS5_IJNSA_ILi256EEENSA_ILi128EEENSA_ILi32EEEEEENS_6half_tENS5_IJlSC_lEEESK_SL_NS4_8TiledMMAINS4_8MMA_AtomIJNS4_4SM904GMMA26MMA_64x128x16_F32F16F16_SSILNSP_5MajorE0ELSR_0ELNSP_7ScaleInE1ELSS_1EEEEEENS4_6LayoutINS5_IJSB_SC_SC_EEENS5_IJSC_NSA_ILi0EEESX_EEEEENS5_IJNS4_10UnderscoreES10_S10_EEEEENS4_23SM90_TMA_LOAD_MULTICASTENS4_14ComposedLayoutINS4_7SwizzleILi2ELi4ELi3EEENS4_18smem_ptr_flag_bitsILi16EEENSV_INS5_IJNSA_ILi8EEESI_EEENS5_IJSI_SC_EEEEEEEvNS4_8identityES13_S1D_vS1E_EENS_8epilogue10collective6detail29Sm90TmaWarpSpecializedAdapterINS1H_15DefaultEpilogueISK_SL_SL_NS1G_6thread17LinearCombinationISK_Li1EffLNS1L_9ScaleType4KindE0ELNS_15FloatRoundStyleE2ESK_EENS1_15EpilogueDefaultEEEEEvvEEEEvNT_6ParamsE:
	.zero		1664


//--------------------- SYMBOLS --------------------------

	.type		.nv.reservedSmem.offset0,@object
	.size		.nv.reservedSmem.offset0,0x4
	.type		__assertfail,@function
